	.headerflags	@"EF_CUDA_TEXMODE_UNIFIED EF_CUDA_64BIT_ADDRESS EF_CUDA_ACCELERATORS EF_CUDA_SM90 EF_CUDA_VIRTUAL_SM(EF_CUDA_SM90)"
	.elftype	@"ET_EXEC"


//--------------------- .nv.info                  --------------------------
	.section	.nv.info,"",@"SHT_CUDA_INFO"
	.align	4


	//----- nvinfo : EIATTR_REGCOUNT
	.align		4
        /*0000*/ 	.byte	0x04, 0x2f
        /*0002*/ 	.short	(.L_3 - .L_2)
	.align		4
.L_2:
        /*0004*/ 	.word	index@(triton_poi_fused__native_batch_norm_legit_no_training_add_cat_relu_threshold_backward_19)
        /*0008*/ 	.word	0x00000060


	//----- nvinfo : EIATTR_MIN_STACK_SIZE
	.align		4
.L_3:
        /*000c*/ 	.byte	0x04, 0x12
        /*000e*/ 	.short	(.L_5 - .L_4)
	.align		4
.L_4:
        /*0010*/ 	.word	index@(triton_poi_fused__native_batch_norm_legit_no_training_add_cat_relu_threshold_backward_19)
        /*0014*/ 	.word	0x00000000


	//----- nvinfo : EIATTR_FRAME_SIZE
	.align		4
.L_5:
        /*0018*/ 	.byte	0x04, 0x11
        /*001a*/ 	.short	(.L_7 - .L_6)
	.align		4
.L_6:
        /*001c*/ 	.word	index@(triton_poi_fused__native_batch_norm_legit_no_training_add_cat_relu_threshold_backward_19)
        /*0020*/ 	.word	0x00000000


	//----- nvinfo : EIATTR_MIN_STACK_SIZE
	.align		4
.L_7:
        /*0024*/ 	.byte	0x04, 0x12
        /*0026*/ 	.short	(.L_9 - .L_8)
	.align		4
.L_8:
        /*0028*/ 	.word	index@(triton_poi_fused__native_batch_norm_legit_no_training_add_cat_relu_threshold_backward_19)
        /*002c*/ 	.word	0x00000000
.L_9:


//--------------------- .nv.info.triton_poi_fused__native_batch_norm_legit_no_training_add_cat_relu_threshold_backward_19 --------------------------
	.section	.nv.info.triton_poi_fused__native_batch_norm_legit_no_training_add_cat_relu_threshold_backward_19,"",@"SHT_CUDA_INFO"
	.sectionflags	@""
	.align	4


	//----- nvinfo : EIATTR_CUDA_API_VERSION
	.align		4
        /*0000*/ 	.byte	0x04, 0x37
        /*0002*/ 	.short	(.L_11 - .L_10)
.L_10:
        /*0004*/ 	.word	0x0000007c


	//----- nvinfo : EIATTR_KPARAM_INFO
	.align		4
.L_11:
        /*0008*/ 	.byte	0x04, 0x17
        /*000a*/ 	.short	(.L_13 - .L_12)
.L_12:
        /*000c*/ 	.word	0x00000000
        /*0010*/ 	.short	0x001c
        /*0012*/ 	.short	0x00dc
        /*0014*/ 	.byte	0x00, 0xf0, 0x11, 0x00


	//----- nvinfo : EIATTR_KPARAM_INFO
	.align		4
.L_13:
        /*0018*/ 	.byte	0x04, 0x17
        /*001a*/ 	.short	(.L_15 - .L_14)
.L_14:
        /*001c*/ 	.word	0x00000000
        /*0020*/ 	.short	0x001b
        /*0022*/ 	.short	0x00d8
        /*0024*/ 	.byte	0x00, 0xf0, 0x11, 0x00


	//----- nvinfo : EIATTR_KPARAM_INFO
	.align		4
.L_15:
        /*0028*/ 	.byte	0x04, 0x17
        /*002a*/ 	.short	(.L_17 - .L_16)
.L_16:
        /*002c*/ 	.word	0x00000000
        /*0030*/ 	.short	0x001a
        /*0032*/ 	.short	0x00d0
        /*0034*/ 	.byte	0x00, 0xf4, 0x21, 0x00


	//----- nvinfo : EIATTR_KPARAM_INFO
	.align		4
.L_17:
        /*0038*/ 	.byte	0x04, 0x17
        /*003a*/ 	.short	(.L_19 - .L_18)
.L_18:
        /*003c*/ 	.word	0x00000000
        /*0040*/ 	.short	0x0019
        /*0042*/ 	.short	0x00c8
        /*0044*/ 	.byte	0x00, 0xf4, 0x21, 0x00


	//----- nvinfo : EIATTR_KPARAM_INFO
	.align		4
.L_19:
        /*0048*/ 	.byte	0x04, 0x17
        /*004a*/ 	.short	(.L_21 - .L_20)
.L_20:
        /*004c*/ 	.word	0x00000000
        /*0050*/ 	.short	0x0018
        /*0052*/ 	.short	0x00c0
        /*0054*/ 	.byte	0x00, 0xf4, 0x21, 0x00


	//----- nvinfo : EIATTR_KPARAM_INFO
	.align		4
.L_21:
        /*0058*/ 	.byte	0x04, 0x17
        /*005a*/ 	.short	(.L_23 - .L_22)
.L_22:
        /*005c*/ 	.word	0x00000000
        /*0060*/ 	.short	0x0017
        /*0062*/ 	.short	0x00b8
        /*0064*/ 	.byte	0x00, 0xf4, 0x21, 0x00


	//----- nvinfo : EIATTR_KPARAM_INFO
	.align		4
.L_23:
        /*0068*/ 	.byte	0x04, 0x17
        /*006a*/ 	.short	(.L_25 - .L_24)
.L_24:
        /*006c*/ 	.word	0x00000000
        /*0070*/ 	.short	0x0016
        /*0072*/ 	.short	0x00b0
        /*0074*/ 	.byte	0x00, 0xf4, 0x21, 0x00


	//----- nvinfo : EIATTR_KPARAM_INFO
	.align		4
.L_25:
        /*0078*/ 	.byte	0x04, 0x17
        /*007a*/ 	.short	(.L_27 - .L_26)
.L_26:
        /*007c*/ 	.word	0x00000000
        /*0080*/ 	.short	0x0015
        /*0082*/ 	.short	0x00a8
        /*0084*/ 	.byte	0x00, 0xf4, 0x21, 0x00


	//----- nvinfo : EIATTR_KPARAM_INFO
	.align		4
.L_27:
        /*0088*/ 	.byte	0x04, 0x17
        /*008a*/ 	.short	(.L_29 - .L_28)
.L_28:
        /*008c*/ 	.word	0x00000000
        /*0090*/ 	.short	0x0014
        /*0092*/ 	.short	0x00a0
        /*0094*/ 	.byte	0x00, 0xf4, 0x21, 0x00


	//----- nvinfo : EIATTR_KPARAM_INFO
	.align		4
.L_29:
        /*0098*/ 	.byte	0x04, 0x17
        /*009a*/ 	.short	(.L_31 - .L_30)
.L_30:
        /*009c*/ 	.word	0x00000000
        /*00a0*/ 	.short	0x0013
        /*00a2*/ 	.short	0x0098
        /*00a4*/ 	.byte	0x00, 0xf4, 0x21, 0x00


	//----- nvinfo : EIATTR_KPARAM_INFO
	.align		4
.L_31:
        /*00a8*/ 	.byte	0x04, 0x17
        /*00aa*/ 	.short	(.L_33 - .L_32)
.L_32:
        /*00ac*/ 	.word	0x00000000
        /*00b0*/ 	.short	0x0012
        /*00b2*/ 	.short	0x0090
        /*00b4*/ 	.byte	0x00, 0xf4, 0x21, 0x00


	//----- nvinfo : EIATTR_KPARAM_INFO
	.align		4
.L_33:
        /*00b8*/ 	.byte	0x04, 0x17
        /*00ba*/ 	.short	(.L_35 - .L_34)
.L_34:
        /*00bc*/ 	.word	0x00000000
        /*00c0*/ 	.short	0x0011
        /*00c2*/ 	.short	0x0088
        /*00c4*/ 	.byte	0x00, 0xf4, 0x21, 0x00


	//----- nvinfo : EIATTR_KPARAM_INFO
	.align		4
.L_35:
        /*00c8*/ 	.byte	0x04, 0x17
        /*00ca*/ 	.short	(.L_37 - .L_36)
.L_36:
        /*00cc*/ 	.word	0x00000000
        /*00d0*/ 	.short	0x0010
        /*00d2*/ 	.short	0x0080
        /*00d4*/ 	.byte	0x00, 0xf4, 0x21, 0x00


	//----- nvinfo : EIATTR_KPARAM_INFO
	.align		4
.L_37:
        /*00d8*/ 	.byte	0x04, 0x17
        /*00da*/ 	.short	(.L_39 - .L_38)
.L_38:
        /*00dc*/ 	.word	0x00000000
        /*00e0*/ 	.short	0x000f
        /*00e2*/ 	.short	0x0078
        /*00e4*/ 	.byte	0x00, 0xf4, 0x21, 0x00


	//----- nvinfo : EIATTR_KPARAM_INFO
	.align		4
.L_39:
        /*00e8*/ 	.byte	0x04, 0x17
        /*00ea*/ 	.short	(.L_41 - .L_40)
.L_40:
        /*00ec*/ 	.word	0x00000000
        /*00f0*/ 	.short	0x000e
        /*00f2*/ 	.short	0x0070
        /*00f4*/ 	.byte	0x00, 0xf4, 0x21, 0x00


	//----- nvinfo : EIATTR_KPARAM_INFO
	.align		4
.L_41:
        /*00f8*/ 	.byte	0x04, 0x17
        /*00fa*/ 	.short	(.L_43 - .L_42)
.L_42:
        /*00fc*/ 	.word	0x00000000
        /*0100*/ 	.short	0x000d
        /*0102*/ 	.short	0x0068
        /*0104*/ 	.byte	0x00, 0xf4, 0x21, 0x00


	//----- nvinfo : EIATTR_KPARAM_INFO
	.align		4
.L_43:
        /*0108*/ 	.byte	0x04, 0x17
        /*010a*/ 	.short	(.L_45 - .L_44)
.L_44:
        /*010c*/ 	.word	0x00000000
        /*0110*/ 	.short	0x000c
        /*0112*/ 	.short	0x0060
        /*0114*/ 	.byte	0x00, 0xf4, 0x21, 0x00


	//----- nvinfo : EIATTR_KPARAM_INFO
	.align		4
.L_45:
        /*0118*/ 	.byte	0x04, 0x17
        /*011a*/ 	.short	(.L_47 - .L_46)
.L_46:
        /*011c*/ 	.word	0x00000000
        /*0120*/ 	.short	0x000b
        /*0122*/ 	.short	0x0058
        /*0124*/ 	.byte	0x00, 0xf4, 0x21, 0x00


	//----- nvinfo : EIATTR_KPARAM_INFO
	.align		4
.L_47:
        /*0128*/ 	.byte	0x04, 0x17
        /*012a*/ 	.short	(.L_49 - .L_48)
.L_48:
        /*012c*/ 	.word	0x00000000
        /*0130*/ 	.short	0x000a
        /*0132*/ 	.short	0x0050
        /*0134*/ 	.byte	0x00, 0xf4, 0x21, 0x00


	//----- nvinfo : EIATTR_KPARAM_INFO
	.align		4
.L_49:
        /*0138*/ 	.byte	0x04, 0x17
        /*013a*/ 	.short	(.L_51 - .L_50)
.L_50:
        /*013c*/ 	.word	0x00000000
        /*0140*/ 	.short	0x0009
        /*0142*/ 	.short	0x0048
        /*0144*/ 	.byte	0x00, 0xf4, 0x21, 0x00


	//----- nvinfo : EIATTR_KPARAM_INFO
	.align		4
.L_51:
        /*0148*/ 	.byte	0x04, 0x17
        /*014a*/ 	.short	(.L_53 - .L_52)
.L_52:
        /*014c*/ 	.word	0x00000000
        /*0150*/ 	.short	0x0008
        /*0152*/ 	.short	0x0040
        /*0154*/ 	.byte	0x00, 0xf4, 0x21, 0x00


	//----- nvinfo : EIATTR_KPARAM_INFO
	.align		4
.L_53:
        /*0158*/ 	.byte	0x04, 0x17
        /*015a*/ 	.short	(.L_55 - .L_54)
.L_54:
        /*015c*/ 	.word	0x00000000
        /*0160*/ 	.short	0x0007
        /*0162*/ 	.short	0x0038
        /*0164*/ 	.byte	0x00, 0xf4, 0x21, 0x00


	//----- nvinfo : EIATTR_KPARAM_INFO
	.align		4
.L_55:
        /*0168*/ 	.byte	0x04, 0x17
        /*016a*/ 	.short	(.L_57 - .L_56)
.L_56:
        /*016c*/ 	.word	0x00000000
        /*0170*/ 	.short	0x0006
        /*0172*/ 	.short	0x0030
        /*0174*/ 	.byte	0x00, 0xf4, 0x21, 0x00


	//----- nvinfo : EIATTR_KPARAM_INFO
	.align		4
.L_57:
        /*0178*/ 	.byte	0x04, 0x17
        /*017a*/ 	.short	(.L_59 - .L_58)
.L_58:
        /*017c*/ 	.word	0x00000000
        /*0180*/ 	.short	0x0005
        /*0182*/ 	.short	0x0028
        /*0184*/ 	.byte	0x00, 0xf4, 0x21, 0x00


	//----- nvinfo : EIATTR_KPARAM_INFO
	.align		4
.L_59:
        /*0188*/ 	.byte	0x04, 0x17
        /*018a*/ 	.short	(.L_61 - .L_60)
.L_60:
        /*018c*/ 	.word	0x00000000
        /*0190*/ 	.short	0x0004
        /*0192*/ 	.short	0x0020
        /*0194*/ 	.byte	0x00, 0xf4, 0x21, 0x00


	//----- nvinfo : EIATTR_KPARAM_INFO
	.align		4
.L_61:
        /*0198*/ 	.byte	0x04, 0x17
        /*019a*/ 	.short	(.L_63 - .L_62)
.L_62:
        /*019c*/ 	.word	0x00000000
        /*01a0*/ 	.short	0x0003
        /*01a2*/ 	.short	0x0018
        /*01a4*/ 	.byte	0x00, 0xf4, 0x21, 0x00


	//----- nvinfo : EIATTR_KPARAM_INFO
	.align		4
.L_63:
        /*01a8*/ 	.byte	0x04, 0x17
        /*01aa*/ 	.short	(.L_65 - .L_64)
.L_64:
        /*01ac*/ 	.word	0x00000000
        /*01b0*/ 	.short	0x0002
        /*01b2*/ 	.short	0x0010
        /*01b4*/ 	.byte	0x00, 0xf4, 0x21, 0x00


	//----- nvinfo : EIATTR_KPARAM_INFO
	.align		4
.L_65:
        /*01b8*/ 	.byte	0x04, 0x17
        /*01ba*/ 	.short	(.L_67 - .L_66)
.L_66:
        /*01bc*/ 	.word	0x00000000
        /*01c0*/ 	.short	0x0001
        /*01c2*/ 	.short	0x0008
        /*01c4*/ 	.byte	0x00, 0xf4, 0x21, 0x00


	//----- nvinfo : EIATTR_KPARAM_INFO
	.align		4
.L_67:
        /*01c8*/ 	.byte	0x04, 0x17
        /*01ca*/ 	.short	(.L_69 - .L_68)
.L_68:
        /*01cc*/ 	.word	0x00000000
        /*01d0*/ 	.short	0x0000
        /*01d2*/ 	.short	0x0000
        /*01d4*/ 	.byte	0x00, 0xf4, 0x21, 0x00


	//----- nvinfo : EIATTR_SPARSE_MMA_MASK
	.align		4
.L_69:
        /*01d8*/ 	.byte	0x03, 0x50
        /*01da*/ 	.short	0x0000


	//----- nvinfo : EIATTR_MAXREG_COUNT
	.align		4
        /*01dc*/ 	.byte	0x03, 0x1b
        /*01de*/ 	.short	0x00ff


	//----- nvinfo : EIATTR_EXIT_INSTR_OFFSETS
	.align		4
        /*01e0*/ 	.byte	0x04, 0x1c
        /*01e2*/ 	.short	(.L_71 - .L_70)


	//   ....[0]....
.L_70:
        /*01e4*/ 	.word	0x00004920


	//   ....[1]....
        /*01e8*/ 	.word	0x00004940


	//----- nvinfo : EIATTR_REQNTID
	.align		4
.L_71:
        /*01ec*/ 	.byte	0x04, 0x10
        /*01ee*/ 	.short	(.L_73 - .L_72)
.L_72:
        /*01f0*/ 	.word	0x00000080
        /*01f4*/ 	.word	0x00000001
        /*01f8*/ 	.word	0x00000001


	//----- nvinfo : EIATTR_CBANK_PARAM_SIZE
	.align		4
.L_73:
        /*01fc*/ 	.byte	0x03, 0x19
        /*01fe*/ 	.short	0x00e0


	//----- nvinfo : EIATTR_PARAM_CBANK
	.align		4
        /*0200*/ 	.byte	0x04, 0x0a
        /*0202*/ 	.short	(.L_75 - .L_74)
	.align		4
.L_74:
        /*0204*/ 	.word	index@(.nv.constant0.triton_poi_fused__native_batch_norm_legit_no_training_add_cat_relu_threshold_backward_19)
        /*0208*/ 	.short	0x0210
        /*020a*/ 	.short	0x00e0


	//----- nvinfo : EIATTR_SW_WAR
	.align		4
.L_75:
        /*020c*/ 	.byte	0x04, 0x36
        /*020e*/ 	.short	(.L_77 - .L_76)
.L_76:
        /*0210*/ 	.word	0x00000008
.L_77:


//--------------------- .nv.callgraph             --------------------------
	.section	.nv.callgraph,"",@"SHT_CUDA_CALLGRAPH"
	.align	4
	.sectionentsize	8
	.align		4
        /*0000*/ 	.word	0x00000000
	.align		4
        /*0004*/ 	.word	0xffffffff
	.align		4
        /*0008*/ 	.word	0x00000000
	.align		4
        /*000c*/ 	.word	0xfffffffe
	.align		4
        /*0010*/ 	.word	0x00000000
	.align		4
        /*0014*/ 	.word	0xfffffffd
	.align		4
        /*0018*/ 	.word	0x00000000
	.align		4
        /*001c*/ 	.word	0xfffffffc


//--------------------- .nv.constant4             --------------------------
	.section	.nv.constant4,"a",@progbits
	.align	8
	.align		8
.nv.constant4:
        /*0000*/ 	.dword	_$_str
	.align		8
        /*0008*/ 	.dword	_$_str_$_2


//--------------------- .text.triton_poi_fused__native_batch_norm_legit_no_training_add_cat_relu_threshold_backward_19 --------------------------
	.section	.text.triton_poi_fused__native_batch_norm_legit_no_training_add_cat_relu_threshold_backward_19,"ax",@progbits
	.sectionflags	@"SHF_BARRIERS=1"
	.align	128
        .global         triton_poi_fused__native_batch_norm_legit_no_training_add_cat_relu_threshold_backward_19
        .type           triton_poi_fused__native_batch_norm_legit_no_training_add_cat_relu_threshold_backward_19,@function
        .size           triton_poi_fused__native_batch_norm_legit_no_training_add_cat_relu_threshold_backward_19,(.L_x_1 - triton_poi_fused__native_batch_norm_legit_no_training_add_cat_relu_threshold_backward_19)
        .other          triton_poi_fused__native_batch_norm_legit_no_training_add_cat_relu_threshold_backward_19,@"STO_CUDA_ENTRY STV_DEFAULT"
triton_poi_fused__native_batch_norm_legit_no_training_add_cat_relu_threshold_backward_19:
.text.triton_poi_fused__native_batch_norm_legit_no_training_add_cat_relu_threshold_backward_19:
[----:B------:R-:W0:Y:S01]  /*0000*/  LDC R1, c[0x0][0x28] ;  /* 0x00000a00ff017b82 */ /* 0x000e220000000800 */
[----:B------:R-:W1:Y:S07]  /*0010*/  S2R R93, SR_CTAID.Y ;  /* 0x00000000005d7919 */ /* 0x000e6e0000002600 */
[----:B------:R-:W2:Y:S01]  /*0020*/  LDC.64 R4, c[0x0][0x250] ;  /* 0x00009400ff047b82 */ /* 0x000ea20000000a00 */
[----:B------:R-:W-:Y:S02]  /*0030*/  CS2R R32, SRZ ;  /* 0x0000000000207805 */ /* 0x000fe4000001ff00 */
[----:B------:R-:W-:Y:S01]  /*0040*/  CS2R R34, SRZ ;  /* 0x0000000000227805 */ /* 0x000fe2000001ff00 */
[----:B------:R-:W3:Y:S01]  /*0050*/  S2R R2, SR_CTAID.X ;  /* 0x0000000000027919 */ /* 0x000ee20000002500 */
[----:B------:R-:W-:Y:S01]  /*0060*/  ULDC.64 UR6, c[0x0][0x208] ;  /* 0x0000820000067ab9 */ /* 0x000fe20000000a00 */
[----:B------:R-:W4:Y:S02]  /*0070*/  S2R R92, SR_TID.X ;  /* 0x00000000005c7919 */ /* 0x000f240000002100 */
[----:B------:R-:W5:Y:S08]  /*0080*/  LDC.64 R8, c[0x0][0x240] ;  /* 0x00009000ff087b82 */ /* 0x000f700000000a00 */
[----:B------:R-:W5:Y:S08]  /*0090*/  LDC.64 R18, c[0x0][0x248] ;  /* 0x00009200ff127b82 */ /* 0x000f700000000a00 */
[----:B------:R-:W5:Y:S01]  /*00a0*/  LDC.64 R82, c[0x0][0x278] ;  /* 0x00009e00ff527b82 */ /* 0x000f620000000a00 */
[----:B-1----:R-:W-:Y:S01]  /*00b0*/  SHF.R.S32.HI R10, RZ, 0x1c, R93 ;  /* 0x0000001cff0a7819 */ /* 0x002fe2000001145d */
[----:B------:R-:W-:-:S06]  /*00c0*/  IMAD.SHL.U32 R93, R93, 0x8, RZ ;  /* 0x000000085d5d7824 */ /* 0x000fcc00078e00ff */
[----:B------:R-:W1:Y:S01]  /*00d0*/  LDC.64 R14, c[0x0][0x268] ;  /* 0x00009a00ff0e7b82 */ /* 0x000e620000000a00 */
[----:B------:R-:W-:Y:S01]  /*00e0*/  SGXT R10, R10, 0x1 ;  /* 0x000000010a0a781a */ /* 0x000fe20000000200 */
[----:B---3--:R-:W-:-:S03]  /*00f0*/  IMAD.SHL.U32 R3, R2, 0x80, RZ ;  /* 0x0000008002037824 */ /* 0x008fc600078e00ff */
[----:B------:R-:W-:Y:S02]  /*0100*/  LEA.HI R0, R10, R93, RZ, 0x9 ;  /* 0x0000005d0a007211 */ /* 0x000fe400078f48ff */
[----:B----4-:R-:W-:Y:S02]  /*0110*/  LOP3.LUT R92, R3, 0x7f, R92, 0xf8, !PT ;  /* 0x0000007f035c7812 */ /* 0x010fe400078ef85c */
[----:B------:R-:W-:Y:S02]  /*0120*/  CS2R R28, SRZ ;  /* 0x00000000001c7805 */ /* 0x000fe4000001ff00 */
[----:B------:R-:W-:Y:S02]  /*0130*/  LOP3.LUT R2, R0, 0xfffffe00, RZ, 0xc0, !PT ;  /* 0xfffffe0000027812 */ /* 0x000fe400078ec0ff */
[----:B------:R-:W-:Y:S02]  /*0140*/  CS2R R30, SRZ ;  /* 0x00000000001e7805 */ /* 0x000fe4000001ff00 */
[----:B------:R-:W-:-:S02]  /*0150*/  ISETP.GE.AND P0, PT, R92, 0x64, PT ;  /* 0x000000645c00780c */ /* 0x000fc40003f06270 */
[----:B------:R-:W-:Y:S02]  /*0160*/  CS2R R24, SRZ ;  /* 0x0000000000187805 */ /* 0x000fe4000001ff00 */
[----:B------:R-:W-:Y:S01]  /*0170*/  CS2R R26, SRZ ;  /* 0x00000000001a7805 */ /* 0x000fe2000001ff00 */
[----:B------:R-:W-:Y:S01]  /*0180*/  IMAD.IADD R11, R93, 0x1, -R2 ;  /* 0x000000015d0b7824 */ /* 0x000fe200078e0a02 */
[----:B------:R-:W3:Y:S03]  /*0190*/  LDC.64 R70, c[0x0][0x2a0] ;  /* 0x0000a800ff467b82 */ /* 0x000ee60000000a00 */
[C---:B------:R-:W-:Y:S02]  /*01a0*/  VIADD R88, R11.reuse, 0xffffff80 ;  /* 0xffffff800b587836 */ /* 0x040fe40000000000 */
[----:B--2---:R-:W-:-:S03]  /*01b0*/  IMAD.WIDE R2, R11, 0x4, R4 ;  /* 0x000000040b027825 */ /* 0x004fc600078e0204 */
[----:B------:R-:W-:Y:S02]  /*01c0*/  ISETP.LT.U32.AND P5, PT, R88, 0x100, !P0 ;  /* 0x000001005800780c */ /* 0x000fe400047a1070 */
[----:B------:R-:W-:Y:S02]  /*01d0*/  CS2R R48, SRZ ;  /* 0x0000000000307805 */ /* 0x000fe4000001ff00 */
[----:B------:R-:W-:Y:S02]  /*01e0*/  CS2R R50, SRZ ;  /* 0x0000000000327805 */ /* 0x000fe4000001ff00 */
[----:B------:R-:W-:Y:S02]  /*01f0*/  CS2R R40, SRZ ;  /* 0x0000000000287805 */ /* 0x000fe4000001ff00 */
[----:B------:R-:W-:Y:S01]  /*0200*/  CS2R R42, SRZ ;  /* 0x00000000002a7805 */ /* 0x000fe2000001ff00 */
[----:B------:R-:W2:Y:S04]  /*0210*/  LDC.64 R80, c[0x0][0x270] ;  /* 0x00009c00ff507b82 */ /* 0x000ea80000000a00 */
[----:B------:R4:W2:Y:S01]  /*0220*/  @P5 LDG.E.EL.128 R32, desc[UR6][R2.64+-0x200] ;  /* 0xfffe000602205981 */ /* 0x0008a2000c2e1d00 */
[----:B------:R-:W-:Y:S01]  /*0230*/  SHF.R.S32.HI R7, RZ, 0x9, R0 ;  /* 0x00000009ff077819 */ /* 0x000fe20000011400 */
[----:B0----5:R-:W-:Y:S01]  /*0240*/  IMAD.WIDE R12, R11, 0x4, R18 ;  /* 0x000000040b0c7825 */ /* 0x021fe200078e0212 */
[----:B------:R-:W-:-:S02]  /*0250*/  CS2R R20, SRZ ;  /* 0x0000000000147805 */ /* 0x000fc4000001ff00 */
[----:B------:R-:W-:Y:S01]  /*0260*/  CS2R R22, SRZ ;  /* 0x0000000000167805 */ /* 0x000fe2000001ff00 */
[----:B------:R-:W0:Y:S01]  /*0270*/  LDC.64 R38, c[0x0][0x260] ;  /* 0x00009800ff267b82 */ /* 0x000e220000000a00 */
[----:B------:R-:W-:Y:S01]  /*0280*/  IMAD R36, R7, 0x64, R92 ;  /* 0x0000006407247824 */ /* 0x000fe200078e025c */
[----:B------:R-:W5:Y:S03]  /*0290*/  @P5 LDG.E.EL.128 R24, desc[UR6][R12.64+-0x200] ;  /* 0xfffe00060c185981 */ /* 0x000f66000c2e1d00 */
[----:B------:R-:W-:-:S03]  /*02a0*/  IMAD.SHL.U32 R0, R36, 0x100, RZ ;  /* 0x0000010024007824 */ /* 0x000fc600078e00ff */
[----:B----4-:R-:W4:Y:S01]  /*02b0*/  LDC.64 R2, c[0x0][0x258] ;  /* 0x00009600ff027b82 */ /* 0x010f220000000a00 */
[----:B------:R-:W-:-:S04]  /*02c0*/  IMAD.IADD R6, R88, 0x1, R0 ;  /* 0x0000000158067824 */ /* 0x000fc800078e0200 */
[----:B------:R-:W-:Y:S01]  /*02d0*/  IMAD.WIDE R6, R6, 0x4, R8 ;  /* 0x0000000406067825 */ /* 0x000fe200078e0208 */
[----:B------:R-:W-:Y:S02]  /*02e0*/  LOP3.LUT R9, R11, 0xffffffc0, RZ, 0xc0, !PT ;  /* 0xffffffc00b097812 */ /* 0x000fe400078ec0ff */
[----:B------:R-:W-:Y:S02]  /*02f0*/  CS2R R52, SRZ ;  /* 0x0000000000347805 */ /* 0x000fe4000001ff00 */
[----:B------:R-:W-:Y:S01]  /*0300*/  CS2R R54, SRZ ;  /* 0x0000000000367805 */ /* 0x000fe2000001ff00 */
[----:B------:R-:W0:Y:S01]  /*0310*/  LDC.64 R68, c[0x0][0x290] ;  /* 0x0000a400ff447b82 */ /* 0x000e220000000a00 */
[----:B------:R-:W-:Y:S01]  /*0320*/  ISETP.EQ.AND P4, PT, R9, 0x180, !P0 ;  /* 0x000001800900780c */ /* 0x000fe20004782270 */
[----:B------:R-:W-:Y:S01]  /*0330*/  IMAD.SHL.U32 R16, R36, 0x40, RZ ;  /* 0x0000004024107824 */ /* 0x000fe200078e00ff */
[----:B------:R1:W5:Y:S01]  /*0340*/  @P5 LDG.E.EL.128 R28, desc[UR6][R6.64] ;  /* 0x00000006061c5981 */ /* 0x000362000c2e1d00 */
[----:B------:R-:W-:-:S04]  /*0350*/  IMAD.WIDE R60, R11, 0x4, R82 ;  /* 0x000000040b3c7825 */ /* 0x000fc800078e0252 */
[----:B------:R-:W-:Y:S01]  /*0360*/  IMAD.IADD R17, R11, 0x1, R16 ;  /* 0x000000010b117824 */ /* 0x000fe200078e0210 */
[----:B------:R-:W0:Y:S03]  /*0370*/  LDC.64 R66, c[0x0][0x298] ;  /* 0x0000a600ff427b82 */ /* 0x000e260000000a00 */
[----:B-1----:R-:W-:Y:S02]  /*0380*/  VIADD R6, R17, 0xfffffe80 ;  /* 0xfffffe8011067836 */ /* 0x002fe40000000000 */
[----:B------:R-:W5:Y:S02]  /*0390*/  @P4 LDG.E.EL.128 R48, desc[UR6][R60.64+-0x600] ;  /* 0xfffa00063c304981 */ /* 0x000f64000c2e1d00 */
[----:B------:R-:W-:Y:S01]  /*03a0*/  IMAD.WIDE R6, R6, 0x4, R14 ;  /* 0x0000000406067825 */ /* 0x000fe200078e020e */
[----:B------:R-:W-:Y:S02]  /*03b0*/  ISETP.GT.AND P3, PT, R11, 0x1bf, !P0 ;  /* 0x000001bf0b00780c */ /* 0x000fe40004764270 */
[----:B------:R-:W-:-:S02]  /*03c0*/  CS2R R44, SRZ ;  /* 0x00000000002c7805 */ /* 0x000fc4000001ff00 */
[----:B------:R-:W-:Y:S01]  /*03d0*/  CS2R R46, SRZ ;  /* 0x00000000002e7805 */ /* 0x000fe2000001ff00 */
[----:B------:R-:W1:Y:S01]  /*03e0*/  LDC.64 R84, c[0x0][0x280] ;  /* 0x0000a000ff547b82 */ /* 0x000e620000000a00 */
[----:B------:R4:W5:Y:S07]  /*03f0*/  @P4 LDG.E.EL.128 R40, desc[UR6][R6.64] ;  /* 0x0000000606284981 */ /* 0x00096e000c2e1d00 */
[----:B------:R-:W1:Y:S01]  /*0400*/  LDC.64 R86, c[0x0][0x288] ;  /* 0x0000a200ff567b82 */ /* 0x000e620000000a00 */
[----:B----4-:R-:W-:-:S05]  /*0410*/  IMAD.WIDE R6, R11, 0x4, R2 ;  /* 0x000000040b067825 */ /* 0x010fca00078e0202 */
[----:B------:R3:W4:Y:S01]  /*0420*/  @P5 LDG.E.EL.128 R20, desc[UR6][R6.64+-0x200] ;  /* 0xfffe000606145981 */ /* 0x000722000c2e1d00 */
[----:B------:R-:W-:Y:S01]  /*0430*/  IMAD.MOV.U32 R91, RZ, RZ, 0x3e800000 ;  /* 0x3e800000ff5b7424 */ /* 0x000fe200078e00ff */
[----:B------:R-:W-:Y:S02]  /*0440*/  CS2R R56, SRZ ;  /* 0x0000000000387805 */ /* 0x000fe4000001ff00 */
[----:B------:R-:W-:Y:S01]  /*0450*/  CS2R R62, SRZ ;  /* 0x00000000003e7805 */ /* 0x000fe2000001ff00 */
[----:B------:R-:W2:Y:S01]  /*0460*/  LDC.64 R78, c[0x0][0x2a8] ;  /* 0x0000aa00ff4e7b82 */ /* 0x000ea20000000a00 */
[----:B---3--:R-:W-:-:S05]  /*0470*/  IMAD.WIDE R6, R11, 0x4, R70 ;  /* 0x000000040b067825 */ /* 0x008fca00078e0246 */
[----:B------:R-:W3:Y:S01]  /*0480*/  @P3 LDG.E.EL.128 R52, desc[UR6][R6.64+-0x700] ;  /* 0xfff9000606343981 */ /* 0x000ee2000c2e1d00 */
[----:B--2---:R-:W-:Y:S01]  /*0490*/  IMAD.WIDE R12, R11, 0x4, R80 ;  /* 0x000000040b0c7825 */ /* 0x004fe200078e0250 */
[----:B------:R-:W-:-:S04]  /*04a0*/  CS2R R14, SRZ ;  /* 0x00000000000e7805 */ /* 0x000fc8000001ff00 */
[----:B------:R2:W3:Y:S01]  /*04b0*/  @P4 LDG.E.EL.128 R44, desc[UR6][R12.64+-0x600] ;  /* 0xfffa00060c2c4981 */ /* 0x0004e2000c2e1d00 */
[----:B0-----:R-:W-:Y:S01]  /*04c0*/  IMAD.WIDE R58, R11, 0x4, R38 ;  /* 0x000000040b3a7825 */ /* 0x001fe200078e0226 */
[----:B--2---:R-:W-:-:S03]  /*04d0*/  CS2R R12, SRZ ;  /* 0x00000000000c7805 */ /* 0x004fc6000001ff00 */
[----:B------:R-:W-:-:S03]  /*04e0*/  VIADD R64, R17, 0xfffffe40 ;  /* 0xfffffe4011407836 */ /* 0x000fc60000000000 */
[----:B------:R0:W2:Y:S01]  /*04f0*/  @P5 LDG.E.EL.128 R12, desc[UR6][R58.64+-0x200] ;  /* 0xfffe00063a0c5981 */ /* 0x0000a2000c2e1d00 */
[----:B------:R-:W-:Y:S01]  /*0500*/  CS2R R60, SRZ ;  /* 0x00000000003c7805 */ /* 0x000fe2000001ff00 */
[----:B------:R-:W-:-:S04]  /*0510*/  IMAD.WIDE R64, R64, 0x4, R68 ;  /* 0x0000000440407825 */ /* 0x000fc800078e0244 */
[----:B------:R-:W-:Y:S01]  /*0520*/  IMAD.WIDE R66, R11, 0x4, R66 ;  /* 0x000000040b427825 */ /* 0x000fe200078e0242 */
[----:B0-----:R-:W-:-:S04]  /*0530*/  CS2R R58, SRZ ;  /* 0x00000000003a7805 */ /* 0x001fc8000001ff00 */
[----:B------:R0:W2:Y:S01]  /*0540*/  @P3 LDG.E.EL.128 R60, desc[UR6][R66.64+-0x700] ;  /* 0xfff90006423c3981 */ /* 0x0000a2000c2e1d00 */
[----:B-1----:R-:W-:-:S03]  /*0550*/  IMAD.WIDE R6, R11, 0x4, R84 ;  /* 0x000000040b067825 */ /* 0x002fc600078e0254 */
[----:B------:R1:W2:Y:S01]  /*0560*/  @P3 LDG.E.EL.128 R56, desc[UR6][R64.64] ;  /* 0x0000000640383981 */ /* 0x0002a2000c2e1d00 */
[----:B0-----:R-:W-:Y:S02]  /*0570*/  CS2R R66, SRZ ;  /* 0x0000000000427805 */ /* 0x001fe4000001ff00 */
[----:B-1----:R-:W-:Y:S02]  /*0580*/  CS2R R64, SRZ ;  /* 0x0000000000407805 */ /* 0x002fe4000001ff00 */
[----:B------:R-:W-:-:S04]  /*0590*/  CS2R R70, SRZ ;  /* 0x0000000000467805 */ /* 0x000fc8000001ff00 */
[----:B------:R0:W2:Y:S02]  /*05a0*/  @P4 LDG.E.EL.128 R64, desc[UR6][R6.64+-0x600] ;  /* 0xfffa000606404981 */ /* 0x0000a4000c2e1d00 */
[----:B0-----:R-:W-:Y:S01]  /*05b0*/  IMAD.WIDE R6, R11, 0x4, R86 ;  /* 0x000000040b067825 */ /* 0x001fe200078e0256 */
[----:B------:R-:W-:-:S05]  /*05c0*/  SEL R8, R35, RZ, P5 ;  /* 0x000000ff23087207 */ /* 0x000fca0002800000 */
[----:B------:R-:W-:-:S06]  /*05d0*/  FADD R8, R8, 9.9999997473787516356e-06 ;  /* 0x3727c5ac08087421 */ /* 0x000fcc0000000000 */
[----:B------:R-:W0:Y:S02]  /*05e0*/  MUFU.SQRT R8, R8 ;  /* 0x0000000800087308 */ /* 0x000e240000002000 */
[C---:B0-----:R-:W-:Y:S02]  /*05f0*/  FSETP.GT.AND P0, PT, R8.reuse, 8.50705917302346158658e+37, PT ;  /* 0x7e8000000800780b */ /* 0x041fe40003f04000 */
[----:B------:R-:W-:-:S11]  /*0600*/  FSETP.GEU.AND P1, PT, R8, 1.175494350822287508e-38, PT ;  /* 0x008000000800780b */ /* 0x000fd60003f2e000 */
[----:B------:R-:W-:-:S04]  /*0610*/  @P0 FMUL R8, R8, 0.25 ;  /* 0x3e80000008080820 */ /* 0x000fc80000400000 */
[----:B------:R-:W-:-:S04]  /*0620*/  @!P1 FMUL R8, R8, 16777216 ;  /* 0x4b80000008089820 */ /* 0x000fc80000400000 */
[----:B------:R-:W0:Y:S01]  /*0630*/  MUFU.RCP R17, R8 ;  /* 0x0000000800117308 */ /* 0x000e220000001000 */
[----:B------:R-:W-:-:S05]  /*0640*/  FSEL R68, R91, 1, P0 ;  /* 0x3f8000005b447808 */ /* 0x000fca0000000000 */
[----:B------:R-:W-:-:S04]  /*0650*/  @!P1 FMUL R68, R68, 16777216 ;  /* 0x4b80000044449820 */ /* 0x000fc80000400000 */
[----:B0-----:R-:W-:Y:S01]  /*0660*/  FMUL R17, R17, R68 ;  /* 0x0000004411117220 */ /* 0x001fe20000400000 */
[----:B------:R-:W-:-:S06]  /*0670*/  CS2R R68, SRZ ;  /* 0x0000000000447805 */ /* 0x000fcc000001ff00 */
[----:B------:R0:W2:Y:S01]  /*0680*/  @P4 LDG.E.EL.128 R68, desc[UR6][R6.64+-0x600] ;  /* 0xfffa000606444981 */ /* 0x0000a2000c2e1d00 */
[----:B-----5:R-:W-:Y:S02]  /*0690*/  SEL R72, R27, RZ, P5 ;  /* 0x000000ff1b487207 */ /* 0x020fe40002800000 */
[----:B------:R-:W-:-:S05]  /*06a0*/  SEL R31, R31, RZ, P5 ;  /* 0x000000ff1f1f7207 */ /* 0x000fca0002800000 */
[----:B------:R-:W-:Y:S01]  /*06b0*/  FADD R72, R31, -R72 ;  /* 0x800000481f487221 */ /* 0x000fe20000000000 */
[----:B------:R-:W-:-:S05]  /*06c0*/  SEL R31, R51, RZ, P4 ;  /* 0x000000ff331f7207 */ /* 0x000fca0002000000 */
[----:B------:R-:W-:-:S04]  /*06d0*/  FADD R31, R31, 9.9999997473787516356e-06 ;  /* 0x3727c5ac1f1f7421 */ /* 0x000fc80000000000 */
[----:B------:R-:W1:Y:S01]  /*06e0*/  MUFU.SQRT R27, R31 ;  /* 0x0000001f001b7308 */ /* 0x000e620000002000 */
[----:B---3--:R-:W-:-:S05]  /*06f0*/  SEL R55, R55, RZ, P3 ;  /* 0x000000ff37377207 */ /* 0x008fca0001800000 */
[----:B0-----:R-:W-:Y:S01]  /*0700*/  FADD R6, R55, 9.9999997473787516356e-06 ;  /* 0x3727c5ac37067421 */ /* 0x001fe20000000000 */
[----:B-1----:R-:W-:-:S05]  /*0710*/  FSETP.GT.AND P2, PT, R27, 8.50705917302346158658e+37, PT ;  /* 0x7e8000001b00780b */ /* 0x002fca0003f44000 */
[----:B------:R-:W0:Y:S01]  /*0720*/  MUFU.SQRT R6, R6 ;  /* 0x0000000600067308 */ /* 0x000e220000002000 */
[----:B------:R-:W-:Y:S01]  /*0730*/  FSETP.GEU.AND P1, PT, R27, 1.175494350822287508e-38, PT ;  /* 0x008000001b00780b */ /* 0x000fe20003f2e000 */
[----:B------:R-:W-:Y:S01]  /*0740*/  FMUL R8, R17, R72 ;  /* 0x0000004811087220 */ /* 0x000fe20000400000 */
[----:B----4-:R-:W-:Y:S02]  /*0750*/  SEL R23, R23, RZ, P5 ;  /* 0x000000ff17177207 */ /* 0x010fe40002800000 */
[----:B--2---:R-:W-:-:S03]  /*0760*/  SEL R72, R15, RZ, P5 ;  /* 0x000000ff0f487207 */ /* 0x004fc60002800000 */
[----:B------:R-:W-:-:S06]  /*0770*/  @P2 FMUL R27, R27, 0.25 ;  /* 0x3e8000001b1b2820 */ /* 0x000fcc0000400000 */
[----:B------:R-:W-:Y:S01]  /*0780*/  @!P1 FMUL R27, R27, 16777216 ;  /* 0x4b8000001b1b9820 */ /* 0x000fe20000400000 */
[C---:B0-----:R-:W-:Y:S01]  /*0790*/  FSETP.GT.AND P0, PT, R6.reuse, 8.50705917302346158658e+37, PT ;  /* 0x7e8000000600780b */ /* 0x041fe20003f04000 */
[----:B------:R-:W-:Y:S01]  /*07a0*/  FFMA R8, R23, R8, R72 ;  /* 0x0000000817087223 */ /* 0x000fe20000000048 */
[----:B------:R-:W-:Y:S02]  /*07b0*/  FSEL R72, R91, 1, P2 ;  /* 0x3f8000005b487808 */ /* 0x000fe40001000000 */
[----:B------:R-:W-:Y:S01]  /*07c0*/  FSETP.GEU.AND P2, PT, R6, 1.175494350822287508e-38, PT ;  /* 0x008000000600780b */ /* 0x000fe20003f4e000 */
[----:B------:R-:W0:Y:S01]  /*07d0*/  MUFU.RCP R27, R27 ;  /* 0x0000001b001b7308 */ /* 0x000e220000001000 */
[----:B------:R-:W-:Y:S01]  /*07e0*/  SEL R74, R47, RZ, P4 ;  /* 0x000000ff2f4a7207 */ /* 0x000fe20002000000 */
[----:B------:R-:W-:Y:S01]  /*07f0*/  @!P1 FMUL R72, R72, 16777216 ;  /* 0x4b80000048489820 */ /* 0x000fe20000400000 */
[----:B------:R-:W-:-:S05]  /*0800*/  SEL R7, R43, RZ, P4 ;  /* 0x000000ff2b077207 */ /* 0x000fca0002000000 */
[----:B------:R-:W-:Y:S01]  /*0810*/  @P0 FMUL R6, R6, 0.25 ;  /* 0x3e80000006060820 */ /* 0x000fe20000400000 */
[----:B------:R-:W-:-:S03]  /*0820*/  FADD R7, R7, -R74 ;  /* 0x8000004a07077221 */ /* 0x000fc60000000000 */
[----:B------:R-:W-:Y:S01]  /*0830*/  @!P2 FMUL R6, R6, 16777216 ;  /* 0x4b8000000606a820 */ /* 0x000fe20000400000 */
[----:B0-----:R-:W-:-:S05]  /*0840*/  FMUL R72, R27, R72 ;  /* 0x000000481b487220 */ /* 0x001fca0000400000 */
[----:B------:R-:W0:Y:S01]  /*0850*/  MUFU.RCP R6, R6 ;  /* 0x0000000600067308 */ /* 0x000e220000001000 */
[----:B------:R-:W-:Y:S01]  /*0860*/  FMUL R7, R72, R7 ;  /* 0x0000000748077220 */ /* 0x000fe20000400000 */
[----:B------:R-:W-:Y:S02]  /*0870*/  SEL R72, R67, RZ, P4 ;  /* 0x000000ff43487207 */ /* 0x000fe40002000000 */
[----:B------:R-:W-:Y:S02]  /*0880*/  SEL R17, R59, RZ, P3 ;  /* 0x000000ff3b117207 */ /* 0x000fe40001800000 */
[----:B------:R-:W-:Y:S02]  /*0890*/  CS2R R74, SRZ ;  /* 0x00000000004a7805 */ /* 0x000fe4000001ff00 */
[----:B------:R-:W-:-:S05]  /*08a0*/  SEL R15, R71, RZ, P4 ;  /* 0x000000ff470f7207 */ /* 0x000fca0002000000 */
[----:B------:R-:W-:Y:S01]  /*08b0*/  FFMA R15, R72, R7, R15 ;  /* 0x00000007480f7223 */ /* 0x000fe2000000000f */
[----:B------:R-:W-:Y:S02]  /*08c0*/  FSEL R7, R91, 1, P0 ;  /* 0x3f8000005b077808 */ /* 0x000fe40000000000 */
[----:B------:R-:W-:-:S03]  /*08d0*/  SEL R72, R63, RZ, P3 ;  /* 0x000000ff3f487207 */ /* 0x000fc60001800000 */
[----:B------:R-:W-:Y:S02]  /*08e0*/  @!P2 FMUL R7, R7, 16777216 ;  /* 0x4b8000000707a820 */ /* 0x000fe40000400000 */
[----:B------:R-:W-:Y:S01]  /*08f0*/  FADD R17, R17, -R72 ;  /* 0x8000004811117221 */ /* 0x000fe20000000000 */
[----:B------:R-:W-:Y:S01]  /*0900*/  CS2R R72, SRZ ;  /* 0x0000000000487805 */ /* 0x000fe2000001ff00 */
[----:B0-----:R-:W-:Y:S01]  /*0910*/  FMUL R76, R6, R7 ;  /* 0x00000007064c7220 */ /* 0x001fe20000400000 */
[----:B------:R-:W-:-:S05]  /*0920*/  IMAD.WIDE R6, R11, 0x4, R78 ;  /* 0x000000040b067825 */ /* 0x000fca00078e024e */
[----:B------:R0:W2:Y:S02]  /*0930*/  @P3 LDG.E.EL.128 R72, desc[UR6][R6.64+-0x700] ;  /* 0xfff9000606483981 */ /* 0x0000a4000c2e1d00 */
[----:B0-----:R-:W0:Y:S01]  /*0940*/  LDC.64 R6, c[0x0][0x2b0] ;  /* 0x0000ac00ff067b82 */ /* 0x001e220000000a00 */
[----:B------:R-:W-:Y:S01]  /*0950*/  ISETP.NE.AND P2, PT, R9, 0x180, PT ;  /* 0x000001800900780c */ /* 0x000fe20003f45270 */
[----:B------:R-:W-:Y:S01]  /*0960*/  FMUL R9, R76, R17 ;  /* 0x000000114c097220 */ /* 0x000fe20000400000 */
[----:B------:R-:W-:Y:S02]  /*0970*/  CS2R R76, SRZ ;  /* 0x00000000004c7805 */ /* 0x000fe4000001ff00 */
[----:B------:R-:W-:Y:S01]  /*0980*/  CS2R R78, SRZ ;  /* 0x00000000004e7805 */ /* 0x000fe2000001ff00 */
[----:B0-----:R-:W-:-:S05]  /*0990*/  IMAD.WIDE R6, R11, 0x4, R6 ;  /* 0x000000040b067825 */ /* 0x001fca00078e0206 */
[----:B------:R0:W3:Y:S01]  /*09a0*/  @P3 LDG.E.EL.128 R76, desc[UR6][R6.64+-0x700] ;  /* 0xfff90006064c3981 */ /* 0x0000e2000c2e1d00 */
[----:B------:R-:W-:Y:S02]  /*09b0*/  FSETP.GEU.AND P0, PT, R15, RZ, PT ;  /* 0x000000ff0f00720b */ /* 0x000fe40003f0e000 */
[----:B0-----:R-:W-:Y:S02]  /*09c0*/  SEL R7, R54, RZ, P3 ;  /* 0x000000ff36077207 */ /* 0x001fe40001800000 */
[----:B------:R-:W-:Y:S01]  /*09d0*/  ISETP.GE.U32.AND P6, PT, R88, 0x100, PT ;  /* 0x000001005800780c */ /* 0x000fe20003fc6070 */
[----:B------:R-:W0:Y:S02]  /*09e0*/  LDC.64 R54, c[0x0][0x238] ;  /* 0x00008e00ff367b82 */ /* 0x000e240000000a00 */
[----:B------:R-:W-:-:S04]  /*09f0*/  FADD R7, R7, 9.9999997473787516356e-06 ;  /* 0x3727c5ac07077421 */ /* 0x000fc80000000000 */
[----:B------:R-:W1:Y:S01]  /*0a00*/  MUFU.SQRT R27, R7 ;  /* 0x00000007001b7308 */ /* 0x000e620000002000 */
[----:B------:R-:W-:Y:S02]  /*0a10*/  FSEL R6, R15, RZ, P0 ;  /* 0x000000ff0f067208 */ /* 0x000fe40000000000 */
[----:B------:R-:W-:Y:S02]  /*0a20*/  ISETP.GT.AND P1, PT, R11, 0x1bf, PT ;  /* 0x000001bf0b00780c */ /* 0x000fe40003f24270 */
[----:B------:R-:W-:-:S05]  /*0a30*/  SEL R15, R34, RZ, P5 ;  /* 0x000000ff220f7207 */ /* 0x000fca0002800000 */
[----:B------:R-:W-:Y:S01]  /*0a40*/  FADD R15, R15, 9.9999997473787516356e-06 ;  /* 0x3727c5ac0f0f7421 */ /* 0x000fe20000000000 */
[----:B------:R-:W-:Y:S02]  /*0a50*/  SEL R23, R50, RZ, P4 ;  /* 0x000000ff32177207 */ /* 0x000fe40002000000 */
[----:B------:R-:W-:Y:S01]  /*0a60*/  SEL R62, R62, RZ, P3 ;  /* 0x000000ff3e3e7207 */ /* 0x000fe20001800000 */
[----:B------:R-:W4:Y:S02]  /*0a70*/  LDC.64 R50, c[0x0][0x230] ;  /* 0x00008c00ff327b82 */ /* 0x000f240000000a00 */
[----:B------:R-:W-:-:S04]  /*0a80*/  FADD R23, R23, 9.9999997473787516356e-06 ;  /* 0x3727c5ac17177421 */ /* 0x000fc80000000000 */
[----:B------:R-:W-:Y:S01]  /*0a90*/  MUFU.SQRT R17, R23 ;  /* 0x0000001700117308 */ /* 0x000fe20000002000 */
[----:B------:R-:W-:Y:S02]  /*0aa0*/  SEL R46, R46, RZ, P4 ;  /* 0x000000ff2e2e7207 */ /* 0x000fe40002000000 */
[----:B------:R-:W-:Y:S02]  /*0ab0*/  SEL R66, R66, RZ, P4 ;  /* 0x000000ff42427207 */ /* 0x000fe40002000000 */
[----:B------:R-:W-:Y:S02]  /*0ac0*/  SEL R30, R30, RZ, P5 ;  /* 0x000000ff1e1e7207 */ /* 0x000fe40002800000 */
[----:B------:R-:W-:Y:S02]  /*0ad0*/  SEL R22, R22, RZ, P5 ;  /* 0x000000ff16167207 */ /* 0x000fe40002800000 */
[----:B------:R-:W-:Y:S02]  /*0ae0*/  SEL R41, R41, RZ, P4 ;  /* 0x000000ff29297207 */ /* 0x000fe40002000000 */
[----:B------:R-:W-:-:S02]  /*0af0*/  SEL R65, R65, RZ, P4 ;  /* 0x000000ff41417207 */ /* 0x000fc40002000000 */
[----:B------:R-:W-:Y:S02]  /*0b00*/  SEL R29, R29, RZ, P5 ;  /* 0x000000ff1d1d7207 */ /* 0x000fe40002800000 */
[----:B--2---:R-:W-:Y:S02]  /*0b10*/  SEL R90, R75, RZ, P3 ;  /* 0x000000ff4b5a7207 */ /* 0x004fe40001800000 */
[----:B---3--:R-:W-:-:S05]  /*0b20*/  SEL R79, R79, RZ, P3 ;  /* 0x000000ff4f4f7207 */ /* 0x008fca0001800000 */
[----:B------:R-:W-:-:S05]  /*0b30*/  FFMA R9, R90, R9, R79 ;  /* 0x000000095a097223 */ /* 0x000fca000000004f */
[----:B------:R-:W-:-:S04]  /*0b40*/  FSETP.GEU.AND P0, PT, R9, RZ, PT ;  /* 0x000000ff0900720b */ /* 0x000fc80003f0e000 */
[----:B------:R-:W-:Y:S02]  /*0b50*/  FSEL R9, R9, RZ, P0 ;  /* 0x000000ff09097208 */ /* 0x000fe40000000000 */
[C---:B------:R-:W-:Y:S02]  /*0b60*/  FSETP.GEU.AND P0, PT, R8.reuse, RZ, PT ;  /* 0x000000ff0800720b */ /* 0x040fe40003f0e000 */
[----:B------:R-:W-:Y:S02]  /*0b70*/  @P2 FSEL R6, R9, RZ, P1 ;  /* 0x000000ff09062208 */ /* 0x000fe40000800000 */
[----:B------:R-:W-:Y:S02]  /*0b80*/  @!P6 FSEL R6, R8, RZ, P0 ;  /* 0x000000ff0806e208 */ /* 0x000fe40000000000 */
[C---:B-1----:R-:W-:Y:S01]  /*0b90*/  FSETP.GT.AND P0, PT, R27.reuse, 8.50705917302346158658e+37, PT ;  /* 0x7e8000001b00780b */ /* 0x042fe20003f04000 */
[----:B------:R-:W1:Y:S01]  /*0ba0*/  MUFU.SQRT R8, R15 ;  /* 0x0000000f00087308 */ /* 0x000e620000002000 */
[----:B------:R-:W-:-:S02]  /*0bb0*/  FSETP.GEU.AND P1, PT, R27, 1.175494350822287508e-38, PT ;  /* 0x008000001b00780b */ /* 0x000fc40003f2e000 */
[----:B------:R-:W-:-:S09]  /*0bc0*/  FSEL R9, R91, 1, P0 ;  /* 0x3f8000005b097808 */ /* 0x000fd20000000000 */
[----:B------:R-:W-:Y:S02]  /*0bd0*/  @P0 FMUL R27, R27, 0.25 ;  /* 0x3e8000001b1b0820 */ /* 0x000fe40000400000 */
[----:B------:R-:W-:Y:S02]  /*0be0*/  @!P1 FMUL R9, R9, 16777216 ;  /* 0x4b80000009099820 */ /* 0x000fe40000400000 */
[----:B------:R-:W-:Y:S01]  /*0bf0*/  @!P1 FMUL R27, R27, 16777216 ;  /* 0x4b8000001b1b9820 */ /* 0x000fe20000400000 */
[----:B-1----:R-:W-:-:S03]  /*0c00*/  FSETP.GT.AND P1, PT, R8, 8.50705917302346158658e+37, PT ;  /* 0x7e8000000800780b */ /* 0x002fc60003f24000 */
[----:B------:R-:W1:Y:S01]  /*0c10*/  MUFU.RCP R34, R27 ;  /* 0x0000001b00227308 */ /* 0x000e620000001000 */
[----:B------:R-:W-:Y:S02]  /*0c20*/  FSETP.GEU.AND P0, PT, R8, 1.175494350822287508e-38, PT ;  /* 0x008000000800780b */ /* 0x000fe40003f0e000 */
[----:B------:R-:W-:Y:S02]  /*0c30*/  FSEL R7, R91, 1, P1 ;  /* 0x3f8000005b077808 */ /* 0x000fe40000800000 */
[----:B------:R-:W-:-:S05]  /*0c40*/  FSETP.GEU.AND P6, PT, R17, 1.175494350822287508e-38, PT ;  /* 0x008000001100780b */ /* 0x000fca0003fce000 */
[----:B------:R-:W-:Y:S01]  /*0c50*/  @P1 FMUL R8, R8, 0.25 ;  /* 0x3e80000008081820 */ /* 0x000fe20000400000 */
[----:B------:R-:W-:Y:S01]  /*0c60*/  FSETP.GT.AND P1, PT, R17, 8.50705917302346158658e+37, PT ;  /* 0x7e8000001100780b */ /* 0x000fe20003f24000 */
[----:B-1----:R-:W-:Y:S01]  /*0c70*/  FMUL R34, R34, R9 ;  /* 0x0000000922227220 */ /* 0x002fe20000400000 */
[----:B------:R-:W-:Y:S02]  /*0c80*/  SEL R9, R58, RZ, P3 ;  /* 0x000000ff3a097207 */ /* 0x000fe40001800000 */
[----:B------:R-:W-:-:S03]  /*0c90*/  SEL R74, R74, RZ, P3 ;  /* 0x000000ff4a4a7207 */ /* 0x000fc60001800000 */
[----:B------:R-:W-:-:S06]  /*0ca0*/  FADD R9, R9, -R62 ;  /* 0x8000003e09097221 */ /* 0x000fcc0000000000 */
[----:B------:R-:W-:Y:S01]  /*0cb0*/  @P1 FMUL R17, R17, 0.25 ;  /* 0x3e80000011111820 */ /* 0x000fe20000400000 */
[----:B------:R-:W-:Y:S01]  /*0cc0*/  SEL R23, R78, RZ, P3 ;  /* 0x000000ff4e177207 */ /* 0x000fe20001800000 */
[----:B------:R-:W-:Y:S01]  /*0cd0*/  FMUL R9, R34, R9 ;  /* 0x0000000922097220 */ /* 0x000fe20000400000 */
[----:B------:R-:W-:Y:S01]  /*0ce0*/  @!P0 FMUL R8, R8, 16777216 ;  /* 0x4b80000008088820 */ /* 0x000fe20000400000 */
[----:B------:R-:W-:Y:S01]  /*0cf0*/  @!P6 FMUL R17, R17, 16777216 ;  /* 0x4b8000001111e820 */ /* 0x000fe20000400000 */
[----:B------:R-:W-:Y:S01]  /*0d00*/  @!P0 FMUL R7, R7, 16777216 ;  /* 0x4b80000007078820 */ /* 0x000fe20000400000 */
[----:B------:R-:W-:Y:S01]  /*0d10*/  FFMA R9, R74, R9, R23 ;  /* 0x000000094a097223 */ /* 0x000fe20000000017 */
[----:B------:R-:W-:Y:S01]  /*0d20*/  FSEL R15, R91, 1, P1 ;  /* 0x3f8000005b0f7808 */ /* 0x000fe20000800000 */
[----:B------:R-:W1:Y:S01]  /*0d30*/  MUFU.RCP R34, R17 ;  /* 0x0000001100227308 */ /* 0x000e620000001000 */
[----:B------:R-:W-:Y:S01]  /*0d40*/  SEL R77, R77, RZ, P3 ;  /* 0x000000ff4d4d7207 */ /* 0x000fe20001800000 */
[----:B------:R-:W2:Y:S01]  /*0d50*/  LDC.64 R74, c[0x0][0x220] ;  /* 0x00008800ff4a7b82 */ /* 0x000ea20000000a00 */
[----:B------:R-:W-:Y:S01]  /*0d60*/  FSETP.GEU.AND P0, PT, R9, RZ, PT ;  /* 0x000000ff0900720b */ /* 0x000fe20003f0e000 */
[----:B------:R-:W-:-:S03]  /*0d70*/  @!P6 FMUL R15, R15, 16777216 ;  /* 0x4b8000000f0fe820 */ /* 0x000fc60000400000 */
[----:B------:R-:W-:Y:S02]  /*0d80*/  FSEL R23, R9, RZ, P0 ;  /* 0x000000ff09177208 */ /* 0x000fe40000000000 */
[----:B------:R-:W-:Y:S01]  /*0d90*/  SEL R9, R42, RZ, P4 ;  /* 0x000000ff2a097207 */ /* 0x000fe20002000000 */
[----:B------:R-:W3:Y:S01]  /*0da0*/  MUFU.RCP R8, R8 ;  /* 0x0000000800087308 */ /* 0x000ee20000001000 */
[----:B------:R-:W-:Y:S01]  /*0db0*/  SEL R13, R13, RZ, P5 ;  /* 0x000000ff0d0d7207 */ /* 0x000fe20002800000 */
[----:B------:R-:W5:Y:S02]  /*0dc0*/  LDC.64 R78, c[0x0][0x218] ;  /* 0x00008600ff4e7b82 */ /* 0x000f640000000a00 */
[----:B------:R-:W-:Y:S01]  /*0dd0*/  FADD R9, R9, -R46 ;  /* 0x8000002e09097221 */ /* 0x000fe20000000000 */
[----:B-1----:R-:W-:Y:S01]  /*0de0*/  FMUL R34, R34, R15 ;  /* 0x0000000f22227220 */ /* 0x002fe20000400000 */
[----:B------:R-:W-:-:S03]  /*0df0*/  SEL R15, R70, RZ, P4 ;  /* 0x000000ff460f7207 */ /* 0x000fc60002000000 */
[----:B------:R-:W-:-:S04]  /*0e00*/  FMUL R9, R34, R9 ;  /* 0x0000000922097220 */ /* 0x000fc80000400000 */
[----:B------:R-:W-:Y:S01]  /*0e10*/  FFMA R9, R66, R9, R15 ;  /* 0x0000000942097223 */ /* 0x000fe2000000000f */
[----:B------:R-:W-:Y:S01]  /*0e20*/  SEL R15, R26, RZ, P5 ;  /* 0x000000ff1a0f7207 */ /* 0x000fe20002800000 */
[----:B---3--:R-:W-:-:S04]  /*0e30*/  FMUL R26, R8, R7 ;  /* 0x00000007081a7220 */ /* 0x008fc80000400000 */
[----:B------:R-:W-:Y:S01]  /*0e40*/  FADD R7, R30, -R15 ;  /* 0x8000000f1e077221 */ /* 0x000fe20000000000 */
[----:B------:R-:W-:Y:S02]  /*0e50*/  SEL R15, R14, RZ, P5 ;  /* 0x000000ff0e0f7207 */ /* 0x000fe40002800000 */
[----:B------:R-:W-:Y:S01]  /*0e60*/  ISETP.GE.U32.AND P1, PT, R88, 0x100, PT ;  /* 0x000001005800780c */ /* 0x000fe20003f26070 */
[----:B------:R-:W-:Y:S01]  /*0e70*/  FMUL R7, R26, R7 ;  /* 0x000000071a077220 */ /* 0x000fe20000400000 */
[----:B------:R-:W-:-:S03]  /*0e80*/  FSETP.GEU.AND P0, PT, R9, RZ, PT ;  /* 0x000000ff0900720b */ /* 0x000fc60003f0e000 */
[----:B------:R-:W-:Y:S01]  /*0e90*/  FFMA R7, R22, R7, R15 ;  /* 0x0000000716077223 */ /* 0x000fe2000000000f */
[----:B------:R-:W-:Y:S02]  /*0ea0*/  FSEL R9, R9, RZ, P0 ;  /* 0x000000ff09097208 */ /* 0x000fe40000000000 */
[----:B------:R-:W-:Y:S02]  /*0eb0*/  ISETP.GT.AND P6, PT, R11, 0x1bf, PT ;  /* 0x000001bf0b00780c */ /* 0x000fe40003fc4270 */
[----:B------:R-:W-:Y:S02]  /*0ec0*/  FSETP.GEU.AND P0, PT, R7, RZ, PT ;  /* 0x000000ff0700720b */ /* 0x000fe40003f0e000 */
[----:B------:R-:W-:Y:S02]  /*0ed0*/  @P2 FSEL R9, R23, RZ, P6 ;  /* 0x000000ff17092208 */ /* 0x000fe40003000000 */
[----:B------:R-:W-:Y:S02]  /*0ee0*/  @!P1 FSEL R9, R7, RZ, P0 ;  /* 0x000000ff07099208 */ /* 0x000fe40000000000 */
[----:B------:R-:W-:-:S02]  /*0ef0*/  SEL R7, R53, RZ, P3 ;  /* 0x000000ff35077207 */ /* 0x000fc40001800000 */
[----:B------:R-:W-:-:S03]  /*0f00*/  SEL R8, R33, RZ, P5 ;  /* 0x000000ff21087207 */ /* 0x000fc60002800000 */
[----:B------:R-:W-:Y:S02]  /*0f10*/  FADD R7, R7, 9.9999997473787516356e-06 ;  /* 0x3727c5ac07077421 */ /* 0x000fe40000000000 */
[----:B------:R-:W-:Y:S02]  /*0f20*/  FADD R8, R8, 9.9999997473787516356e-06 ;  /* 0x3727c5ac08087421 */ /* 0x000fe40000000000 */
[----:B------:R-:W1:Y:S01]  /*0f30*/  MUFU.SQRT R22, R7 ;  /* 0x0000000700167308 */ /* 0x000e620000002000 */
[----:B------:R-:W-:-:S07]  /*0f40*/  SEL R15, R49, RZ, P4 ;  /* 0x000000ff310f7207 */ /* 0x000fce0002000000 */
[----:B------:R-:W3:Y:S01]  /*0f50*/  MUFU.SQRT R14, R8 ;  /* 0x00000008000e7308 */ /* 0x000ee20000002000 */
[----:B------:R-:W-:-:S07]  /*0f60*/  FADD R15, R15, 9.9999997473787516356e-06 ;  /* 0x3727c5ac0f0f7421 */ /* 0x000fce0000000000 */
[----:B------:R-:W0:Y:S01]  /*0f70*/  MUFU.SQRT R17, R15 ;  /* 0x0000000f00117308 */ /* 0x000e220000002000 */
[----:B-1----:R-:W-:Y:S02]  /*0f80*/  FSETP.GT.AND P0, PT, R22, 8.50705917302346158658e+37, PT ;  /* 0x7e8000001600780b */ /* 0x002fe40003f04000 */
[----:B---3--:R-:W-:Y:S02]  /*0f90*/  FSETP.GT.AND P6, PT, R14, 8.50705917302346158658e+37, PT ;  /* 0x7e8000000e00780b */ /* 0x008fe40003fc4000 */
[----:B------:R-:W-:Y:S02]  /*0fa0*/  P2R R26, PR, RZ, 0x4 ;  /* 0x00000004ff1a7803 */ /* 0x000fe40000000000 */
[----:B------:R-:W-:Y:S02]  /*0fb0*/  FSETP.GEU.AND P1, PT, R22, 1.175494350822287508e-38, PT ;  /* 0x008000001600780b */ /* 0x000fe40003f2e000 */
[----:B------:R-:W-:-:S05]  /*0fc0*/  FSEL R23, R91, 1, P0 ;  /* 0x3f8000005b177808 */ /* 0x000fca0000000000 */
[----:B------:R-:W-:Y:S01]  /*0fd0*/  @P0 FMUL R22, R22, 0.25 ;  /* 0x3e80000016160820 */ /* 0x000fe20000400000 */
[----:B0-----:R-:W-:Y:S02]  /*0fe0*/  FSETP.GT.AND P2, PT, R17, 8.50705917302346158658e+37, PT ;  /* 0x7e8000001100780b */ /* 0x001fe40003f44000 */
[C---:B------:R-:W-:Y:S02]  /*0ff0*/  FSETP.GEU.AND P0, PT, R14.reuse, 1.175494350822287508e-38, PT ;  /* 0x008000000e00780b */ /* 0x040fe40003f0e000 */
[----:B------:R-:W-:Y:S01]  /*1000*/  FSEL R7, R91, 1, P6 ;  /* 0x3f8000005b077808 */ /* 0x000fe20003000000 */
[----:B------:R-:W-:Y:S01]  /*1010*/  @P6 FMUL R14, R14, 0.25 ;  /* 0x3e8000000e0e6820 */ /* 0x000fe20000400000 */
[----:B------:R-:W-:Y:S01]  /*1020*/  FSETP.GEU.AND P6, PT, R17, 1.175494350822287508e-38, PT ;  /* 0x008000001100780b */ /* 0x000fe20003fce000 */
[----:B------:R-:W-:-:S06]  /*1030*/  @!P1 FMUL R22, R22, 16777216 ;  /* 0x4b80000016169820 */ /* 0x000fcc0000400000 */
[----:B------:R-:W-:Y:S01]  /*1040*/  @P2 FMUL R17, R17, 0.25 ;  /* 0x3e80000011112820 */ /* 0x000fe20000400000 */
[----:B------:R-:W0:Y:S05]  /*1050*/  MUFU.RCP R22, R22 ;  /* 0x0000001600167308 */ /* 0x000e2a0000001000 */
[----:B------:R-:W-:-:S06]  /*1060*/  @!P6 FMUL R17, R17, 16777216 ;  /* 0x4b8000001111e820 */ /* 0x000fcc0000400000 */
[----:B------:R-:W1:Y:S01]  /*1070*/  MUFU.RCP R17, R17 ;  /* 0x0000001100117308 */ /* 0x000e620000001000 */
[----:B------:R-:W-:Y:S01]  /*1080*/  FSEL R8, R91, 1, P2 ;  /* 0x3f8000005b087808 */ /* 0x000fe20001000000 */
[----:B------:R-:W-:Y:S01]  /*1090*/  @!P1 FMUL R23, R23, 16777216 ;  /* 0x4b80000017179820 */ /* 0x000fe20000400000 */
[----:B------:R-:W-:-:S03]  /*10a0*/  @!P0 FMUL R14, R14, 16777216 ;  /* 0x4b8000000e0e8820 */ /* 0x000fc60000400000 */
[----:B0-----:R-:W-:Y:S01]  /*10b0*/  FMUL R30, R22, R23 ;  /* 0x00000017161e7220 */ /* 0x001fe20000400000 */
[----:B------:R-:W-:Y:S01]  /*10c0*/  @!P6 FMUL R8, R8, 16777216 ;  /* 0x4b8000000808e820 */ /* 0x000fe20000400000 */
[----:B------:R-:W-:Y:S01]  /*10d0*/  SEL R22, R45, RZ, P4 ;  /* 0x000000ff2d167207 */ /* 0x000fe20002000000 */
[----:B------:R-:W0:Y:S01]  /*10e0*/  MUFU.RCP R14, R14 ;  /* 0x0000000e000e7308 */ /* 0x000e220000001000 */
[----:B------:R-:W-:Y:S02]  /*10f0*/  ISETP.NE.AND P2, PT, R26, RZ, PT ;  /* 0x000000ff1a00720c */ /* 0x000fe40003f45270 */
[----:B------:R-:W-:Y:S02]  /*1100*/  SEL R26, R61, RZ, P3 ;  /* 0x000000ff3d1a7207 */ /* 0x000fe40001800000 */
[----:B------:R-:W-:Y:S01]  /*1110*/  SEL R15, R57, RZ, P3 ;  /* 0x000000ff390f7207 */ /* 0x000fe20001800000 */
[----:B-1----:R-:W-:Y:S01]  /*1120*/  FMUL R23, R17, R8 ;  /* 0x0000000811177220 */ /* 0x002fe20000400000 */
[----:B------:R-:W-:Y:S01]  /*1130*/  FADD R8, R41, -R22 ;  /* 0x8000001629087221 */ /* 0x000fe20000000000 */
[----:B------:R-:W-:-:S02]  /*1140*/  SEL R22, R69, RZ, P4 ;  /* 0x000000ff45167207 */ /* 0x000fc40002000000 */
[----:B------:R-:W-:Y:S01]  /*1150*/  FADD R15, R15, -R26 ;  /* 0x8000001a0f0f7221 */ /* 0x000fe20000000000 */
[----:B------:R-:W-:Y:S01]  /*1160*/  FMUL R8, R23, R8 ;  /* 0x0000000817087220 */ /* 0x000fe20000400000 */
[----:B------:R-:W-:Y:S01]  /*1170*/  SEL R26, R73, RZ, P3 ;  /* 0x000000ff491a7207 */ /* 0x000fe20001800000 */
[----:B------:R-:W-:Y:S01]  /*1180*/  @!P0 FMUL R7, R7, 16777216 ;  /* 0x4b80000007078820 */ /* 0x000fe20000400000 */
[----:B------:R-:W-:Y:S01]  /*1190*/  FMUL R15, R30, R15 ;  /* 0x0000000f1e0f7220 */ /* 0x000fe20000400000 */
[----:B------:R-:W-:Y:S01]  /*11a0*/  FFMA R8, R65, R8, R22 ;  /* 0x0000000841087223 */ /* 0x000fe20000000016 */
[----:B------:R-:W-:Y:S02]  /*11b0*/  SEL R22, R25, RZ, P5 ;  /* 0x000000ff19167207 */ /* 0x000fe40002800000 */
[----:B------:R-:W-:Y:S01]  /*11c0*/  FFMA R15, R26, R15, R77 ;  /* 0x0000000f1a0f7223 */ /* 0x000fe2000000004d */
[----:B0-----:R-:W-:Y:S02]  /*11d0*/  FMUL R26, R14, R7 ;  /* 0x000000070e1a7220 */ /* 0x001fe40000400000 */
[----:B------:R-:W-:Y:S01]  /*11e0*/  FADD R7, R29, -R22 ;  /* 0x800000161d077221 */ /* 0x000fe20000000000 */
[----:B------:R-:W-:-:S02]  /*11f0*/  SEL R22, R21, RZ, P5 ;  /* 0x000000ff15167207 */ /* 0x000fc40002800000 */
[C---:B------:R-:W-:Y:S01]  /*1200*/  FSETP.GEU.AND P0, PT, R15.reuse, RZ, PT ;  /* 0x000000ff0f00720b */ /* 0x040fe20003f0e000 */
[----:B------:R-:W-:Y:S01]  /*1210*/  FMUL R7, R26, R7 ;  /* 0x000000071a077220 */ /* 0x000fe20000400000 */
[----:B------:R-:W-:Y:S02]  /*1220*/  ISETP.GE.U32.AND P1, PT, R88, 0x100, PT ;  /* 0x000001005800780c */ /* 0x000fe40003f26070 */
[----:B------:R-:W-:Y:S01]  /*1230*/  SEL R14, R52, RZ, P3 ;  /* 0x000000ff340e7207 */ /* 0x000fe20001800000 */
[----:B------:R-:W-:Y:S01]  /*1240*/  FFMA R7, R22, R7, R13 ;  /* 0x0000000716077223 */ /* 0x000fe2000000000d */
[----:B------:R-:W-:Y:S02]  /*1250*/  FSEL R15, R15, RZ, P0 ;  /* 0x000000ff0f0f7208 */ /* 0x000fe40000000000 */
[----:B------:R-:W-:Y:S01]  /*1260*/  FSETP.GEU.AND P0, PT, R8, RZ, PT ;  /* 0x000000ff0800720b */ /* 0x000fe20003f0e000 */
[----:B------:R-:W-:Y:S01]  /*1270*/  FADD R14, R14, 9.9999997473787516356e-06 ;  /* 0x3727c5ac0e0e7421 */ /* 0x000fe20000000000 */
[----:B------:R-:W-:-:S02]  /*1280*/  ISETP.GT.AND P6, PT, R11, 0x1bf, PT ;  /* 0x000001bf0b00780c */ /* 0x000fc40003fc4270 */
[----:B------:R-:W-:Y:S01]  /*1290*/  FSEL R8, R8, RZ, P0 ;  /* 0x000000ff08087208 */ /* 0x000fe20000000000 */
[----:B------:R-:W0:Y:S01]  /*12a0*/  MUFU.SQRT R21, R14 ;  /* 0x0000000e00157308 */ /* 0x000e220000002000 */
[----:B------:R-:W-:Y:S02]  /*12b0*/  FSETP.GEU.AND P0, PT, R7, RZ, PT ;  /* 0x000000ff0700720b */ /* 0x000fe40003f0e000 */
[----:B------:R-:W-:Y:S02]  /*12c0*/  @P2 FSEL R8, R15, RZ, P6 ;  /* 0x000000ff0f082208 */ /* 0x000fe40003000000 */
[----:B------:R-:W-:Y:S02]  /*12d0*/  @!P1 FSEL R8, R7, RZ, P0 ;  /* 0x000000ff07089208 */ /* 0x000fe40000000000 */
[----:B------:R-:W-:-:S05]  /*12e0*/  SEL R7, R32, RZ, P5 ;  /* 0x000000ff20077207 */ /* 0x000fca0002800000 */
[----:B------:R-:W-:Y:S01]  /*12f0*/  FADD R7, R7, 9.9999997473787516356e-06 ;  /* 0x3727c5ac07077421 */ /* 0x000fe20000000000 */
[----:B------:R-:W-:-:S03]  /*1300*/  SEL R15, R48, RZ, P4 ;  /* 0x000000ff300f7207 */ /* 0x000fc60002000000 */
[----:B------:R-:W1:Y:S01]  /*1310*/  MUFU.SQRT R13, R7 ;  /* 0x00000007000d7308 */ /* 0x000e620000002000 */
[----:B0-----:R-:W-:Y:S01]  /*1320*/  FSETP.GT.AND P0, PT, R21, 8.50705917302346158658e+37, PT ;  /* 0x7e8000001500780b */ /* 0x001fe20003f04000 */
[----:B------:R-:W-:Y:S01]  /*1330*/  FADD R15, R15, 9.9999997473787516356e-06 ;  /* 0x3727c5ac0f0f7421 */ /* 0x000fe20000000000 */
[----:B------:R-:W-:-:S05]  /*1340*/  FSETP.GEU.AND P1, PT, R21, 1.175494350822287508e-38, PT ;  /* 0x008000001500780b */ /* 0x000fca0003f2e000 */
[----:B------:R-:W0:Y:S06]  /*1350*/  MUFU.SQRT R17, R15 ;  /* 0x0000000f00117308 */ /* 0x000e2c0000002000 */
[----:B------:R-:W-:Y:S01]  /*1360*/  @P0 FMUL R21, R21, 0.25 ;  /* 0x3e80000015150820 */ /* 0x000fe20000400000 */
[----:B-1----:R-:W-:-:S03]  /*1370*/  FSETP.GT.AND P6, PT, R13, 8.50705917302346158658e+37, PT ;  /* 0x7e8000000d00780b */ /* 0x002fc60003fc4000 */
[----:B------:R-:W-:Y:S01]  /*1380*/  @!P1 FMUL R21, R21, 16777216 ;  /* 0x4b80000015159820 */ /* 0x000fe20000400000 */
[----:B------:R-:W-:Y:S02]  /*1390*/  P2R R23, PR, RZ, 0x4 ;  /* 0x00000004ff177803 */ /* 0x000fe40000000000 */
[----:B------:R-:W-:Y:S02]  /*13a0*/  FSEL R26, R91, 1, P0 ;  /* 0x3f8000005b1a7808 */ /* 0x000fe40000000000 */
[----:B0-----:R-:W-:Y:S01]  /*13b0*/  FSETP.GT.AND P2, PT, R17, 8.50705917302346158658e+37, PT ;  /* 0x7e8000001100780b */ /* 0x001fe20003f44000 */
[----:B------:R-:W0:Y:S01]  /*13c0*/  MUFU.RCP R21, R21 ;  /* 0x0000001500157308 */ /* 0x000e220000001000 */
[----:B------:R-:W-:Y:S02]  /*13d0*/  FSETP.GEU.AND P0, PT, R13, 1.175494350822287508e-38, PT ;  /* 0x008000000d00780b */ /* 0x000fe40003f0e000 */
[----:B------:R-:W-:Y:S01]  /*13e0*/  FSEL R14, R91, 1, P6 ;  /* 0x3f8000005b0e7808 */ /* 0x000fe20003000000 */
[----:B------:R-:W-:Y:S01]  /*13f0*/  @P6 FMUL R13, R13, 0.25 ;  /* 0x3e8000000d0d6820 */ /* 0x000fe20000400000 */
[----:B------:R-:W-:Y:S01]  /*1400*/  FSETP.GEU.AND P6, PT, R17, 1.175494350822287508e-38, PT ;  /* 0x008000001100780b */ /* 0x000fe20003fce000 */
[----:B------:R-:W-:Y:S01]  /*1410*/  @!P1 FMUL R26, R26, 16777216 ;  /* 0x4b8000001a1a9820 */ /* 0x000fe20000400000 */
[----:B------:R-:W-:-:S02]  /*1420*/  SEL R7, R56, RZ, P3 ;  /* 0x000000ff38077207 */ /* 0x000fc40001800000 */
[----:B------:R-:W-:-:S03]  /*1430*/  SEL R60, R60, RZ, P3 ;  /* 0x000000ff3c3c7207 */ /* 0x000fc60001800000 */
[----:B------:R-:W-:Y:S02]  /*1440*/  @P2 FMUL R17, R17, 0.25 ;  /* 0x3e80000011112820 */ /* 0x000fe40000400000 */
[----:B------:R-:W-:Y:S01]  /*1450*/  FADD R7, R7, -R60 ;  /* 0x8000003c07077221 */ /* 0x000fe20000000000 */
[----:B0-----:R-:W-:Y:S01]  /*1460*/  FMUL R26, R21, R26 ;  /* 0x0000001a151a7220 */ /* 0x001fe20000400000 */
[----:B------:R-:W-:Y:S02]  /*1470*/  SEL R72, R72, RZ, P3 ;  /* 0x000000ff48487207 */ /* 0x000fe40001800000 */
[----:B------:R-:W-:Y:S01]  /*1480*/  @!P6 FMUL R17, R17, 16777216 ;  /* 0x4b8000001111e820 */ /* 0x000fe20000400000 */
[----:B------:R-:W-:Y:S01]  /*1490*/  SEL R15, R76, RZ, P3 ;  /* 0x000000ff4c0f7207 */ /* 0x000fe20001800000 */
[----:B------:R-:W-:Y:S01]  /*14a0*/  FMUL R7, R26, R7 ;  /* 0x000000071a077220 */ /* 0x000fe20000400000 */
[----:B------:R-:W-:Y:S01]  /*14b0*/  @!P0 FMUL R13, R13, 16777216 ;  /* 0x4b8000000d0d8820 */ /* 0x000fe20000400000 */
[----:B------:R-:W-:Y:S01]  /*14c0*/  @!P0 FMUL R14, R14, 16777216 ;  /* 0x4b8000000e0e8820 */ /* 0x000fe20000400000 */
[----:B------:R-:W-:Y:S01]  /*14d0*/  FSEL R22, R91, 1, P2 ;  /* 0x3f8000005b167808 */ /* 0x000fe20001000000 */
[----:B------:R-:W-:Y:S01]  /*14e0*/  FFMA R7, R72, R7, R15 ;  /* 0x0000000748077223 */ /* 0x000fe2000000000f */
[----:B------:R-:W0:Y:S01]  /*14f0*/  MUFU.RCP R17, R17 ;  /* 0x0000001100117308 */ /* 0x000e220000001000 */
[----:B------:R-:W-:Y:S01]  /*1500*/  SEL R44, R44, RZ, P4 ;  /* 0x000000ff2c2c7207 */ /* 0x000fe20002000000 */
[----:B------:R-:W1:Y:S02]  /*1510*/  LDC.64 R76, c[0x0][0x228] ;  /* 0x00008a00ff4c7b82 */ /* 0x000e640000000a00 */
[----:B------:R-:W-:Y:S01]  /*1520*/  FSETP.GEU.AND P0, PT, R7, RZ, PT ;  /* 0x000000ff0700720b */ /* 0x000fe20003f0e000 */
[----:B------:R-:W-:-:S03]  /*1530*/  @!P6 FMUL R22, R22, 16777216 ;  /* 0x4b8000001616e820 */ /* 0x000fc60000400000 */
[----:B------:R-:W-:Y:S01]  /*1540*/  FSEL R15, R7, RZ, P0 ;  /* 0x000000ff070f7208 */ /* 0x000fe20000000000 */
[----:B------:R-:W3:Y:S01]  /*1550*/  MUFU.RCP R13, R13 ;  /* 0x0000000d000d7308 */ /* 0x000ee20000001000 */
[----:B------:R-:W-:Y:S02]  /*1560*/  SEL R7, R40, RZ, P4 ;  /* 0x000000ff28077207 */ /* 0x000fe40002000000 */
[----:B------:R-:W-:Y:S01]  /*1570*/  SEL R64, R64, RZ, P4 ;  /* 0x000000ff40407207 */ /* 0x000fe20002000000 */
[----:B0-----:R-:W-:Y:S02]  /*1580*/  FMUL R22, R17, R22 ;  /* 0x0000001611167220 */ /* 0x001fe40000400000 */
[----:B------:R-:W-:Y:S01]  /*1590*/  FADD R7, R7, -R44 ;  /* 0x8000002c07077221 */ /* 0x000fe20000000000 */
[----:B------:R-:W-:Y:S02]  /*15a0*/  SEL R21, R68, RZ, P4 ;  /* 0x000000ff44157207 */ /* 0x000fe40002000000 */
[----:B------:R-:W-:Y:S01]  /*15b0*/  SEL R28, R28, RZ, P5 ;  /* 0x000000ff1c1c7207 */ /* 0x000fe20002800000 */
[----:B------:R-:W-:Y:S01]  /*15c0*/  FMUL R7, R22, R7 ;  /* 0x0000000716077220 */ /* 0x000fe20000400000 */
[----:B------:R-:W-:-:S03]  /*15d0*/  SEL R17, R24, RZ, P5 ;  /* 0x000000ff18117207 */ /* 0x000fc60002800000 */
[----:B------:R-:W-:Y:S01]  /*15e0*/  FFMA R7, R64, R7, R21 ;  /* 0x0000000740077223 */ /* 0x000fe20000000015 */
[----:B---3--:R-:W-:Y:S01]  /*15f0*/  FMUL R21, R13, R14 ;  /* 0x0000000e0d157220 */ /* 0x008fe20000400000 */
[----:B------:R-:W-:Y:S01]  /*1600*/  FADD R14, R28, -R17 ;  /* 0x800000111c0e7221 */ /* 0x000fe20000000000 */
[----:B------:R-:W-:Y:S02]  /*1610*/  ISETP.NE.AND P2, PT, R23, RZ, PT ;  /* 0x000000ff1700720c */ /* 0x000fe40003f45270 */
[----:B------:R-:W-:Y:S01]  /*1620*/  SEL R17, R20, RZ, P5 ;  /* 0x000000ff14117207 */ /* 0x000fe20002800000 */
[----:B------:R-:W-:Y:S01]  /*1630*/  FMUL R14, R21, R14 ;  /* 0x0000000e150e7220 */ /* 0x000fe20000400000 */
[----:B------:R-:W-:Y:S02]  /*1640*/  SEL R12, R12, RZ, P5 ;  /* 0x000000ff0c0c7207 */ /* 0x000fe40002800000 */
[----:B------:R-:W-:Y:S02]  /*1650*/  ISETP.GE.U32.AND P1, PT, R88, 0x100, PT ;  /* 0x000001005800780c */ /* 0x000fe40003f26070 */
[----:B------:R-:W-:Y:S01]  /*1660*/  FSETP.GEU.AND P0, PT, R7, RZ, PT ;  /* 0x000000ff0700720b */ /* 0x000fe20003f0e000 */
[----:B------:R-:W-:Y:S01]  /*1670*/  FFMA R14, R17, R14, R12 ;  /* 0x0000000e110e7223 */ /* 0x000fe2000000000c */
[----:B------:R-:W-:-:S02]  /*1680*/  ISETP.GT.AND P6, PT, R11, 0x1bf, PT ;  /* 0x000001bf0b00780c */ /* 0x000fc40003fc4270 */
[----:B------:R-:W-:Y:S02]  /*1690*/  FSEL R7, R7, RZ, P0 ;  /* 0x000000ff07077208 */ /* 0x000fe40000000000 */
[----:B------:R-:W-:Y:S02]  /*16a0*/  FSETP.GEU.AND P0, PT, R14, RZ, PT ;  /* 0x000000ff0e00720b */ /* 0x000fe40003f0e000 */
[----:B------:R-:W-:-:S03]  /*16b0*/  @P2 FSEL R7, R15, RZ, P6 ;  /* 0x000000ff0f072208 */ /* 0x000fc60003000000 */
[----:B------:R-:W-:Y:S02]  /*16c0*/  @!P1 FSEL R7, R14, RZ, P0 ;  /* 0x000000ff0e079208 */ /* 0x000fe40000000000 */
[----:B------:R-:W-:-:S04]  /*16d0*/  ISETP.GE.AND P1, PT, R92, 0x64, PT ;  /* 0x000000645c00780c */ /* 0x000fc80003f26270 */
[C---:B------:R-:W-:Y:S02]  /*16e0*/  ISETP.LT.AND P0, PT, R11.reuse, 0x80, !P1 ;  /* 0x000000800b00780c */ /* 0x040fe40004f01270 */
[----:B------:R-:W-:Y:S02]  /*16f0*/  CS2R R12, SRZ ;  /* 0x00000000000c7805 */ /* 0x000fe4000001ff00 */
[----:B------:R-:W-:Y:S01]  /*1700*/  CS2R R14, SRZ ;  /* 0x00000000000e7805 */ /* 0x000fe2000001ff00 */
[----:B-1----:R-:W-:-:S08]  /*1710*/  IMAD.WIDE R20, R11, 0x4, R76 ;  /* 0x000000040b147825 */ /* 0x002fd000078e024c */
[----:B------:R0:W3:Y:S01]  /*1720*/  @P0 LDG.E.EL.128 R12, desc[UR6][R20.64] ;  /* 0x00000006140c0981 */ /* 0x0000e2000c2e1d00 */
[----:B------:R-:W-:Y:S01]  /*1730*/  IMAD.SHL.U32 R48, R36, 0x80, RZ ;  /* 0x0000008024307824 */ /* 0x000fe200078e00ff */
[----:B------:R-:W-:-:S03]  /*1740*/  CS2R R22, SRZ ;  /* 0x0000000000167805 */ /* 0x000fc6000001ff00 */
[----:B------:R-:W-:Y:S01]  /*1750*/  IMAD.IADD R35, R11, 0x1, R48 ;  /* 0x000000010b237824 */ /* 0x000fe200078e0230 */
[----:B------:R-:W-:Y:S02]  /*1760*/  CS2R R24, SRZ ;  /* 0x0000000000187805 */ /* 0x000fe4000001ff00 */
[----:B------:R-:W-:Y:S01]  /*1770*/  CS2R R26, SRZ ;  /* 0x00000000001a7805 */ /* 0x000fe2000001ff00 */
[----:B-----5:R-:W-:Y:S01]  /*1780*/  IMAD.WIDE R34, R35, 0x4, R78 ;  /* 0x0000000423227825 */ /* 0x020fe200078e024e */
[----:B0-----:R-:W-:-:S06]  /*1790*/  CS2R R20, SRZ ;  /* 0x0000000000147805 */ /* 0x001fcc000001ff00 */
[----:B------:R-:W5:Y:S01]  /*17a0*/  @P0 LDG.E.EL.128 R20, desc[UR6][R34.64] ;  /* 0x0000000622140981 */ /* 0x000f62000c2e1d00 */
[----:B---3--:R-:W-:Y:S02]  /*17b0*/  SEL R12, R12, RZ, P0 ;  /* 0x000000ff0c0c7207 */ /* 0x008fe40000000000 */
[----:B------:R-:W-:-:S03]  /*17c0*/  SEL R13, R13, RZ, P0 ;  /* 0x000000ff0d0d7207 */ /* 0x000fc60000000000 */
[----:B------:R-:W-:Y:S02]  /*17d0*/  FADD R12, R12, 9.9999997473787516356e-06 ;  /* 0x3727c5ac0c0c7421 */ /* 0x000fe40000000000 */
[----:B------:R-:W-:Y:S02]  /*17e0*/  FADD R13, R13, 9.9999997473787516356e-06 ;  /* 0x3727c5ac0d0d7421 */ /* 0x000fe40000000000 */
[----:B------:R-:W0:Y:S08]  /*17f0*/  MUFU.SQRT R40, R12 ;  /* 0x0000000c00287308 */ /* 0x000e300000002000 */
[----:B------:R2:W-:Y:S02]  /*1800*/  MUFU.SQRT R32, R13 ;  /* 0x0000000d00207308 */ /* 0x0005e40000002000 */
[----:B--2---:R-:W-:-:S05]  /*1810*/  IMAD.WIDE R12, R11, 0x4, R74 ;  /* 0x000000040b0c7825 */ /* 0x004fca00078e024a */
[----:B------:R1:W2:Y:S01]  /*1820*/  @P0 LDG.E.EL.128 R24, desc[UR6][R12.64] ;  /* 0x000000060c180981 */ /* 0x0002a2000c2e1d00 */
[C---:B0-----:R-:W-:Y:S02]  /*1830*/  FSETP.GT.AND P6, PT, R40.reuse, 8.50705917302346158658e+37, PT ;  /* 0x7e8000002800780b */ /* 0x041fe40003fc4000 */
[----:B------:R-:W-:-:S11]  /*1840*/  FSETP.GEU.AND P1, PT, R40, 1.175494350822287508e-38, PT ;  /* 0x008000002800780b */ /* 0x000fd60003f2e000 */
[----:B------:R-:W-:-:S04]  /*1850*/  @P6 FMUL R40, R40, 0.25 ;  /* 0x3e80000028286820 */ /* 0x000fc80000400000 */
[----:B------:R-:W-:-:S06]  /*1860*/  @!P1 FMUL R40, R40, 16777216 ;  /* 0x4b80000028289820 */ /* 0x000fcc0000400000 */
[----:B------:R-:W0:Y:S01]  /*1870*/  MUFU.RCP R40, R40 ;  /* 0x0000002800287308 */ /* 0x000e220000001000 */
[----:B------:R-:W-:Y:S02]  /*1880*/  FSEL R29, R91, 1, P6 ;  /* 0x3f8000005b1d7808 */ /* 0x000fe40003000000 */
[----:B-----5:R-:W-:-:S03]  /*1890*/  SEL R20, R20, RZ, P0 ;  /* 0x000000ff14147207 */ /* 0x020fc60000000000 */
[----:B------:R-:W-:Y:S01]  /*18a0*/  @!P1 FMUL R29, R29, 16777216 ;  /* 0x4b8000001d1d9820 */ /* 0x000fe20000400000 */
[----:B------:R-:W-:Y:S01]  /*18b0*/  CS2R R42, SRZ ;  /* 0x00000000002a7805 */ /* 0x000fe2000001ff00 */
[----:B----4-:R-:W-:-:S04]  /*18c0*/  IMAD.WIDE R34, R11, 0x4, R50 ;  /* 0x000000040b227825 */ /* 0x010fc800078e0232 */
[----:B0-----:R-:W-:Y:S01]  /*18d0*/  FMUL R41, R40, R29 ;  /* 0x0000001d28297220 */ /* 0x001fe20000400000 */
[----:B------:R-:W-:Y:S01]  /*18e0*/  CS2R R28, SRZ ;  /* 0x00000000001c7805 */ /* 0x000fe2000001ff00 */
[----:B-1----:R-:W-:Y:S01]  /*18f0*/  IMAD.WIDE R12, R11, 0x4, R54 ;  /* 0x000000040b0c7825 */ /* 0x002fe200078e0236 */
[----:B--2---:R-:W-:Y:S01]  /*1900*/  SEL R31, R24, RZ, P0 ;  /* 0x000000ff181f7207 */ /* 0x004fe20000000000 */
[----:B------:R-:W0:Y:S04]  /*1910*/  LDC.64 R54, c[0x0][0x240] ;  /* 0x00009000ff367b82 */ /* 0x000e280000000a00 */
[----:B------:R-:W-:Y:S01]  /*1920*/  FADD R20, R20, -R31 ;  /* 0x8000001f14147221 */ /* 0x000fe20000000000 */
[----:B------:R-:W-:-:S03]  /*1930*/  CS2R R30, SRZ ;  /* 0x00000000001e7805 */ /* 0x000fc6000001ff00 */
[----:B------:R-:W-:Y:S01]  /*1940*/  FMUL R20, R41, R20 ;  /* 0x0000001429147220 */ /* 0x000fe20000400000 */
[----:B------:R-:W-:Y:S02]  /*1950*/  CS2R R40, SRZ ;  /* 0x0000000000287805 */ /* 0x000fe4000001ff00 */
[----:B------:R-:W2:Y:S04]  /*1960*/  @P0 LDG.E.EL.128 R28, desc[UR6][R34.64] ;  /* 0x00000006221c0981 */ /* 0x000ea8000c2e1d00 */
[----:B------:R1:W3:Y:S01]  /*1970*/  @P0 LDG.E.EL.128 R40, desc[UR6][R12.64] ;  /* 0x000000060c280981 */ /* 0x0002e2000c2e1d00 */
[----:B------:R-:W-:Y:S02]  /*1980*/  FSETP.GT.AND P6, PT, R32, 8.50705917302346158658e+37, PT ;  /* 0x7e8000002000780b */ /* 0x000fe40003fc4000 */
[----:B------:R-:W-:-:S02]  /*1990*/  P2R R33, PR, RZ, 0x4 ;  /* 0x00000004ff217803 */ /* 0x000fc40000000000 */
[----:B------:R-:W-:-:S09]  /*19a0*/  FSETP.GEU.AND P2, PT, R32, 1.175494350822287508e-38, PT ;  /* 0x008000002000780b */ /* 0x000fd20003f4e000 */
[----:B------:R-:W-:-:S04]  /*19b0*/  @P6 FMUL R32, R32, 0.25 ;  /* 0x3e80000020206820 */ /* 0x000fc80000400000 */
[----:B------:R-:W-:Y:S01]  /*19c0*/  @!P2 FMUL R32, R32, 16777216 ;  /* 0x4b8000002020a820 */ /* 0x000fe20000400000 */
[----:B------:R-:W-:-:S05]  /*19d0*/  ISETP.GE.AND P1, PT, R11, 0x80, PT ;  /* 0x000000800b00780c */ /* 0x000fca0003f26270 */
[----:B------:R-:W4:Y:S01]  /*19e0*/  MUFU.RCP R32, R32 ;  /* 0x0000002000207308 */ /* 0x000f220000001000 */
[----:B------:R-:W-:Y:S02]  /*19f0*/  FSEL R17, R91, 1, P6 ;  /* 0x3f8000005b117808 */ /* 0x000fe40003000000 */
[----:B------:R-:W-:Y:S02]  /*1a00*/  SEL R25, R25, RZ, P0 ;  /* 0x000000ff19197207 */ /* 0x000fe40000000000 */
[----:B-1----:R-:W-:Y:S01]  /*1a10*/  SEL R12, R21, RZ, P0 ;  /* 0x000000ff150c7207 */ /* 0x002fe20000000000 */
[----:B------:R-:W-:-:S04]  /*1a20*/  @!P2 FMUL R17, R17, 16777216 ;  /* 0x4b8000001111a820 */ /* 0x000fc80000400000 */
[----:B------:R-:W-:Y:S01]  /*1a30*/  FADD R12, R12, -R25 ;  /* 0x800000190c0c7221 */ /* 0x000fe20000000000 */
[----:B----4-:R-:W-:-:S04]  /*1a40*/  FMUL R17, R32, R17 ;  /* 0x0000001120117220 */ /* 0x010fc80000400000 */
[----:B------:R-:W-:Y:S01]  /*1a50*/  FMUL R12, R17, R12 ;  /* 0x0000000c110c7220 */ /* 0x000fe20000400000 */
[----:B------:R-:W-:-:S05]  /*1a60*/  SEL R13, R15, RZ, P0 ;  /* 0x000000ff0f0d7207 */ /* 0x000fca0000000000 */
[----:B------:R-:W-:-:S04]  /*1a70*/  FADD R13, R13, 9.9999997473787516356e-06 ;  /* 0x3727c5ac0d0d7421 */ /* 0x000fc80000000000 */
[----:B------:R-:W1:Y:S01]  /*1a80*/  MUFU.SQRT R15, R13 ;  /* 0x0000000d000f7308 */ /* 0x000e620000002000 */
[----:B------:R-:W-:Y:S02]  /*1a90*/  P2R R37, PR, RZ, 0x8 ;  /* 0x00000008ff257803 */ /* 0x000fe40000000000 */
[----:B-1----:R-:W-:Y:S02]  /*1aa0*/  FSETP.GT.AND P3, PT, R15, 8.50705917302346158658e+37, PT ;  /* 0x7e8000000f00780b */ /* 0x002fe40003f64000 */
[----:B------:R-:W-:Y:S02]  /*1ab0*/  SEL R21, R26, RZ, P0 ;  /* 0x000000ff1a157207 */ /* 0x000fe40000000000 */
[----:B------:R-:W-:-:S05]  /*1ac0*/  SEL R22, R22, RZ, P0 ;  /* 0x000000ff16167207 */ /* 0x000fca0000000000 */
[----:B------:R-:W-:Y:S01]  /*1ad0*/  FADD R13, R22, -R21 ;  /* 0x80000015160d7221 */ /* 0x000fe20000000000 */
[----:B------:R-:W-:Y:S02]  /*1ae0*/  SEL R23, R23, RZ, P0 ;  /* 0x000000ff17177207 */ /* 0x000fe40000000000 */
[----:B--2---:R-:W-:Y:S02]  /*1af0*/  SEL R45, R28, RZ, P0 ;  /* 0x000000ff1c2d7207 */ /* 0x004fe40000000000 */
[----:B---3--:R-:W-:-:S05]  /*1b00*/  SEL R40, R40, RZ, P0 ;  /* 0x000000ff28287207 */ /* 0x008fca0000000000 */
[----:B------:R-:W-:-:S05]  /*1b10*/  FFMA R20, R45, R20, R40 ;  /* 0x000000142d147223 */ /* 0x000fca0000000028 */
[C---:B------:R-:W-:Y:S02]  /*1b20*/  FSETP.GEU.AND P6, PT, R20.reuse, RZ, PT ;  /* 0x000000ff1400720b */ /* 0x040fe40003fce000 */
[----:B------:R-:W-:Y:S02]  /*1b30*/  SEL R29, R29, RZ, P0 ;  /* 0x000000ff1d1d7207 */ /* 0x000fe40000000000 */
[----:B------:R-:W-:Y:S02]  /*1b40*/  @!P1 FSEL R7, R20, RZ, P6 ;  /* 0x000000ff14079208 */ /* 0x000fe40003000000 */
[----:B------:R-:W-:-:S05]  /*1b50*/  SEL R20, R41, RZ, P0 ;  /* 0x000000ff29147207 */ /* 0x000fca0000000000 */
[----:B------:R-:W-:-:S05]  /*1b60*/  FFMA R12, R29, R12, R20 ;  /* 0x0000000c1d0c7223 */ /* 0x000fca0000000014 */
[----:B------:R-:W-:-:S04]  /*1b70*/  FSETP.GEU.AND P6, PT, R12, RZ, PT ;  /* 0x000000ff0c00720b */ /* 0x000fc80003fce000 */
[----:B------:R-:W-:Y:S02]  /*1b80*/  @!P1 FSEL R8, R12, RZ, P6 ;  /* 0x000000ff0c089208 */ /* 0x000fe40003000000 */
[----:B------:R-:W-:-:S05]  /*1b90*/  SEL R12, R14, RZ, P0 ;  /* 0x000000ff0e0c7207 */ /* 0x000fca0000000000 */
[----:B------:R-:W-:-:S04]  /*1ba0*/  FADD R12, R12, 9.9999997473787516356e-06 ;  /* 0x3727c5ac0c0c7421 */ /* 0x000fc80000000000 */
[----:B------:R-:W1:Y:S02]  /*1bb0*/  MUFU.SQRT R14, R12 ;  /* 0x0000000c000e7308 */ /* 0x000e640000002000 */
[C---:B-1----:R-:W-:Y:S02]  /*1bc0*/  FSETP.GT.AND P6, PT, R14.reuse, 8.50705917302346158658e+37, PT ;  /* 0x7e8000000e00780b */ /* 0x042fe40003fc4000 */
[----:B------:R-:W-:Y:S02]  /*1bd0*/  FSETP.GEU.AND P2, PT, R14, 1.175494350822287508e-38, PT ;  /* 0x008000000e00780b */ /* 0x000fe40003f4e000 */
[----:B------:R-:W-:-:S09]  /*1be0*/  FSEL R17, R91, 1, P6 ;  /* 0x3f8000005b117808 */ /* 0x000fd20003000000 */
[----:B------:R-:W-:-:S04]  /*1bf0*/  @P6 FMUL R14, R14, 0.25 ;  /* 0x3e8000000e0e6820 */ /* 0x000fc80000400000 */
[----:B------:R-:W-:Y:S01]  /*1c00*/  @!P2 FMUL R14, R14, 16777216 ;  /* 0x4b8000000e0ea820 */ /* 0x000fe20000400000 */
[----:B------:R-:W-:-:S05]  /*1c10*/  FSETP.GEU.AND P6, PT, R15, 1.175494350822287508e-38, PT ;  /* 0x008000000f00780b */ /* 0x000fca0003fce000 */
[----:B------:R-:W1:Y:S01]  /*1c20*/  MUFU.RCP R14, R14 ;  /* 0x0000000e000e7308 */ /* 0x000e620000001000 */
[----:B------:R-:W-:Y:S01]  /*1c30*/  @P3 FMUL R15, R15, 0.25 ;  /* 0x3e8000000f0f3820 */ /* 0x000fe20000400000 */
[----:B------:R-:W-:-:S06]  /*1c40*/  @!P2 FMUL R17, R17, 16777216 ;  /* 0x4b8000001111a820 */ /* 0x000fcc0000400000 */
[----:B------:R-:W-:Y:S01]  /*1c50*/  @!P6 FMUL R15, R15, 16777216 ;  /* 0x4b8000000f0fe820 */ /* 0x000fe20000400000 */
[----:B------:R-:W-:Y:S01]  /*1c60*/  SEL R30, R30, RZ, P0 ;  /* 0x000000ff1e1e7207 */ /* 0x000fe20000000000 */
[----:B-1----:R-:W-:Y:S01]  /*1c70*/  FMUL R20, R14, R17 ;  /* 0x000000110e147220 */ /* 0x002fe20000400000 */
[----:B------:R-:W-:-:S03]  /*1c80*/  SEL R17, R42, RZ, P0 ;  /* 0x000000ff2a117207 */ /* 0x000fc60000000000 */
[----:B------:R-:W1:Y:S01]  /*1c90*/  MUFU.RCP R15, R15 ;  /* 0x0000000f000f7308 */ /* 0x000e620000001000 */
[----:B------:R-:W-:Y:S01]  /*1ca0*/  FMUL R13, R20, R13 ;  /* 0x0000000d140d7220 */ /* 0x000fe20000400000 */
[----:B------:R-:W-:-:S03]  /*1cb0*/  FSEL R12, R91, 1, P3 ;  /* 0x3f8000005b0c7808 */ /* 0x000fc60001800000 */
[----:B------:R-:W-:Y:S01]  /*1cc0*/  FFMA R13, R30, R13, R17 ;  /* 0x0000000d1e0d7223 */ /* 0x000fe20000000011 */
[----:B------:R-:W-:Y:S01]  /*1cd0*/  SEL R14, R27, RZ, P0 ;  /* 0x000000ff1b0e7207 */ /* 0x000fe20000000000 */
[----:B------:R-:W-:-:S03]  /*1ce0*/  @!P6 FMUL R12, R12, 16777216 ;  /* 0x4b8000000c0ce820 */ /* 0x000fc60000400000 */
[----:B------:R-:W-:-:S04]  /*1cf0*/  FSETP.GEU.AND P2, PT, R13, RZ, PT ;  /* 0x000000ff0d00720b */ /* 0x000fc80003f4e000 */
[----:B------:R-:W-:Y:S01]  /*1d00*/  @!P1 FSEL R9, R13, RZ, P2 ;  /* 0x000000ff0d099208 */ /* 0x000fe20001000000 */
[----:B-1----:R-:W-:Y:S01]  /*1d10*/  FMUL R13, R15, R12 ;  /* 0x0000000c0f0d7220 */ /* 0x002fe20000400000 */
[----:B------:R-:W-:-:S04]  /*1d20*/  FADD R12, R23, -R14 ;  /* 0x8000000e170c7221 */ /* 0x000fc80000000000 */
[----:B------:R-:W-:Y:S01]  /*1d30*/  FMUL R12, R13, R12 ;  /* 0x0000000c0d0c7220 */ /* 0x000fe20000400000 */
[----:B------:R-:W-:Y:S01]  /*1d40*/  VIADD R13, R93, 0x4 ;  /* 0x000000045d0d7836 */ /* 0x000fe20000000000 */
[----:B------:R-:W-:-:S04]  /*1d50*/  SEL R31, R31, RZ, P0 ;  /* 0x000000ff1f1f7207 */ /* 0x000fc80000000000 */
[----:B------:R-:W-:Y:S02]  /*1d60*/  LEA.HI R10, R10, R13, RZ, 0x9 ;  /* 0x0000000d0a0a7211 */ /* 0x000fe400078f48ff */
[----:B------:R-:W-:Y:S02]  /*1d70*/  SEL R14, R43, RZ, P0 ;  /* 0x000000ff2b0e7207 */ /* 0x000fe40000000000 */
[----:B------:R-:W-:-:S03]  /*1d80*/  LOP3.LUT R10, R10, 0xfffffe00, RZ, 0xc0, !PT ;  /* 0xfffffe000a0a7812 */ /* 0x000fc600078ec0ff */
[----:B------:R-:W-:Y:S02]  /*1d90*/  FFMA R12, R31, R12, R14 ;  /* 0x0000000c1f0c7223 */ /* 0x000fe4000000000e */
[----:B------:R-:W-:Y:S01]  /*1da0*/  IMAD.IADD R64, R13, 0x1, -R10 ;  /* 0x000000010d407824 */ /* 0x000fe200078e0a0a */
[----:B------:R-:W-:Y:S02]  /*1db0*/  CS2R R28, SRZ ;  /* 0x00000000001c7805 */ /* 0x000fe4000001ff00 */
[----:B------:R-:W-:Y:S02]  /*1dc0*/  CS2R R30, SRZ ;  /* 0x00000000001e7805 */ /* 0x000fe4000001ff00 */
[----:B------:R-:W-:Y:S01]  /*1dd0*/  FSETP.GEU.AND P6, PT, R12, RZ, PT ;  /* 0x000000ff0c00720b */ /* 0x000fe20003fce000 */
[----:B------:R-:W-:Y:S01]  /*1de0*/  IMAD.WIDE R18, R64, 0x4, R18 ;  /* 0x0000000440127825 */ /* 0x000fe200078e0212 */
[----:B------:R-:W-:Y:S02]  /*1df0*/  CS2R R14, SRZ ;  /* 0x00000000000e7805 */ /* 0x000fe4000001ff00 */
[----:B------:R-:W-:-:S02]  /*1e00*/  @!P1 FSEL R6, R12, RZ, P6 ;  /* 0x000000ff0c069208 */ /* 0x000fc40003000000 */
[----:B------:R-:W-:Y:S01]  /*1e10*/  CS2R R12, SRZ ;  /* 0x00000000000c7805 */ /* 0x000fe2000001ff00 */
[----:B------:R1:W2:Y:S02]  /*1e20*/  @P5 LDG.E.EL.128 R28, desc[UR6][R18.64+-0x200] ;  /* 0xfffe0006121c5981 */ /* 0x0002a4000c2e1d00 */
[----:B-1----:R-:W-:-:S05]  /*1e30*/  IMAD.WIDE R18, R64, 0x4, R38 ;  /* 0x0000000440127825 */ /* 0x002fca00078e0226 */
[----:B------:R1:W3:Y:S01]  /*1e40*/  @P5 LDG.E.EL.128 R12, desc[UR6][R18.64+-0x200] ;  /* 0xfffe0006120c5981 */ /* 0x0002e2000c2e1d00 */
[----:B------:R-:W-:-:S05]  /*1e50*/  IADD3 R34, R64, -0x80, R0 ;  /* 0xffffff8040227810 */ /* 0x000fca0007ffe000 */
[----:B0-----:R-:W-:Y:S02]  /*1e60*/  IMAD.WIDE R34, R34, 0x4, R54 ;  /* 0x0000000422227825 */ /* 0x001fe400078e0236 */
[----:B------:R-:W0:Y:S01]  /*1e70*/  LDC.64 R54, c[0x0][0x268] ;  /* 0x00009a00ff367b82 */ /* 0x000e220000000a00 */
[----:B------:R-:W-:Y:S02]  /*1e80*/  CS2R R40, SRZ ;  /* 0x0000000000287805 */ /* 0x000fe4000001ff00 */
[----:B------:R-:W-:Y:S02]  /*1e90*/  CS2R R42, SRZ ;  /* 0x00000000002a7805 */ /* 0x000fe4000001ff00 */
[----:B------:R-:W-:-:S04]  /*1ea0*/  CS2R R20, SRZ ;  /* 0x0000000000147805 */ /* 0x000fc8000001ff00 */
[----:B------:R-:W4:Y:S01]  /*1eb0*/  @P5 LDG.E.EL.128 R40, desc[UR6][R34.64] ;  /* 0x0000000622285981 */ /* 0x000f22000c2e1d00 */
[----:B------:R-:W-:Y:S01]  /*1ec0*/  CS2R R22, SRZ ;  /* 0x0000000000167805 */ /* 0x000fe2000001ff00 */
[C---:B------:R-:W-:Y:S02]  /*1ed0*/  IMAD.IADD R53, R64.reuse, 0x1, R16 ;  /* 0x0000000140357824 */ /* 0x040fe400078e0210 */
[C---:B------:R-:W-:Y:S01]  /*1ee0*/  IMAD.WIDE R2, R64.reuse, 0x4, R2 ;  /* 0x0000000440027825 */ /* 0x040fe200078e0202 */
[----:B------:R-:W-:Y:S02]  /*1ef0*/  CS2R R24, SRZ ;  /* 0x0000000000187805 */ /* 0x000fe4000001ff00 */
[----:B------:R-:W-:Y:S02]  /*1f00*/  CS2R R26, SRZ ;  /* 0x00000000001a7805 */ /* 0x000fe4000001ff00 */
[----:B------:R-:W-:Y:S01]  /*1f10*/  CS2R R16, SRZ ;  /* 0x0000000000107805 */ /* 0x000fe2000001ff00 */
[----:B------:R-:W-:Y:S01]  /*1f20*/  IMAD.WIDE R4, R64, 0x4, R4 ;  /* 0x0000000440047825 */ /* 0x000fe200078e0204 */
[----:B------:R5:W2:Y:S01]  /*1f30*/  @P5 LDG.E.EL.128 R20, desc[UR6][R2.64+-0x200] ;  /* 0xfffe000602145981 */ /* 0x000aa2000c2e1d00 */
[----:B-1----:R-:W-:-:S02]  /*1f40*/  CS2R R18, SRZ ;  /* 0x0000000000127805 */ /* 0x002fc4000001ff00 */
[----:B------:R-:W-:Y:S02]  /*1f50*/  CS2R R60, SRZ ;  /* 0x00000000003c7805 */ /* 0x000fe4000001ff00 */
[----:B------:R-:W-:Y:S01]  /*1f60*/  CS2R R62, SRZ ;  /* 0x00000000003e7805 */ /* 0x000fe2000001ff00 */
[----:B------:R1:W2:Y:S01]  /*1f70*/  @P5 LDG.E.EL.128 R24, desc[UR6][R4.64+-0x200] ;  /* 0xfffe000604185981 */ /* 0x0002a2000c2e1d00 */
[----:B------:R-:W-:-:S04]  /*1f80*/  IMAD.WIDE R84, R64, 0x4, R84 ;  /* 0x0000000440547825 */ /* 0x000fc800078e0254 */
[----:B------:R-:W-:Y:S01]  /*1f90*/  IMAD.WIDE R86, R64, 0x4, R86 ;  /* 0x0000000440567825 */ /* 0x000fe200078e0256 */
[----:B------:R-:W2:Y:S01]  /*1fa0*/  @P4 LDG.E.EL.128 R60, desc[UR6][R84.64+-0x600] ;  /* 0xfffa0006543c4981 */ /* 0x000ea2000c2e1d00 */
[----:B---3--:R-:W-:Y:S02]  /*1fb0*/  SEL R68, R12, RZ, P5 ;  /* 0x000000ff0c447207 */ /* 0x008fe40002800000 */
[----:B------:R-:W-:Y:S01]  /*1fc0*/  VIADD R12, R53, 0xfffffe80 ;  /* 0xfffffe80350c7836 */ /* 0x000fe20000000000 */
[----:B-----5:R-:W-:-:S03]  /*1fd0*/  SEL R3, R13, RZ, P5 ;  /* 0x000000ff0d037207 */ /* 0x020fc60002800000 */
[----:B0-----:R-:W-:Y:S01]  /*1fe0*/  IMAD.WIDE R12, R12, 0x4, R54 ;  /* 0x000000040c0c7825 */ /* 0x001fe200078e0236 */
[----:B-1----:R-:W-:Y:S02]  /*1ff0*/  SEL R5, R14, RZ, P5 ;  /* 0x000000ff0e057207 */ /* 0x002fe40002800000 */
[----:B------:R-:W-:Y:S02]  /*2000*/  SEL R4, R15, RZ, P5 ;  /* 0x000000ff0f047207 */ /* 0x000fe40002800000 */
[----:B------:R-:W-:Y:S01]  /*2010*/  CS2R R14, SRZ ;  /* 0x00000000000e7805 */ /* 0x000fe2000001ff00 */
[----:B------:R0:W3:Y:S02]  /*2020*/  @P4 LDG.E.EL.128 R16, desc[UR6][R12.64] ;  /* 0x000000060c104981 */ /* 0x0000e4000c2e1d00 */
[----:B0-----:R-:W-:-:S06]  /*2030*/  CS2R R12, SRZ ;  /* 0x00000000000c7805 */ /* 0x001fcc000001ff00 */
[----:B------:R-:W5:Y:S01]  /*2040*/  @P4 LDG.E.EL.128 R12, desc[UR6][R86.64+-0x600] ;  /* 0xfffa0006560c4981 */ /* 0x000f62000c2e1d00 */
[----:B----4-:R-:W-:Y:S02]  /*2050*/  SEL R34, R40, RZ, P5 ;  /* 0x000000ff28227207 */ /* 0x010fe40002800000 */
[----:B--2---:R-:W-:Y:S02]  /*2060*/  SEL R39, R28, RZ, P5 ;  /* 0x000000ff1c277207 */ /* 0x004fe40002800000 */
[----:B------:R-:W-:Y:S02]  /*2070*/  SEL R40, R29, RZ, P5 ;  /* 0x000000ff1d287207 */ /* 0x000fe40002800000 */
[----:B------:R-:W0:Y:S01]  /*2080*/  LDC.64 R28, c[0x0][0x2c8] ;  /* 0x0000b200ff1c7b82 */ /* 0x000e220000000a00 */
[----:B------:R-:W-:Y:S02]  /*2090*/  SEL R44, R62, RZ, P4 ;  /* 0x000000ff3e2c7207 */ /* 0x000fe40002000000 */
[----:B------:R-:W-:-:S02]  /*20a0*/  SEL R45, R63, RZ, P4 ;  /* 0x000000ff3f2d7207 */ /* 0x000fc40002000000 */
[----:B------:R-:W-:Y:S02]  /*20b0*/  SEL R10, R20, RZ, P5 ;  /* 0x000000ff140a7207 */ /* 0x000fe40002800000 */
[----:B------:R-:W-:Y:S02]  /*20c0*/  SEL R0, R21, RZ, P5 ;  /* 0x000000ff15007207 */ /* 0x000fe40002800000 */
[----:B------:R-:W-:Y:S02]  /*20d0*/  CS2R R20, SRZ ;  /* 0x0000000000147805 */ /* 0x000fe4000001ff00 */
[----:B------:R-:W-:Y:S02]  /*20e0*/  SEL R2, R22, RZ, P5 ;  /* 0x000000ff16027207 */ /* 0x000fe40002800000 */
[----:B------:R-:W-:Y:S02]  /*20f0*/  SEL R69, R23, RZ, P5 ;  /* 0x000000ff17457207 */ /* 0x000fe40002800000 */
[----:B------:R-:W-:Y:S01]  /*2100*/  CS2R R22, SRZ ;  /* 0x0000000000167805 */ /* 0x000fe2000001ff00 */
[----:B------:R-:W-:Y:S01]  /*2110*/  IMAD.WIDE R80, R64, 0x4, R80 ;  /* 0x0000000440507825 */ /* 0x000fe200078e0250 */
[----:B------:R-:W-:-:S04]  /*2120*/  ISETP.NE.AND P3, PT, R37, RZ, PT ;  /* 0x000000ff2500720c */ /* 0x000fc80003f65270 */
[----:B------:R-:W2:Y:S01]  /*2130*/  @P4 LDG.E.EL.128 R20, desc[UR6][R80.64+-0x600] ;  /* 0xfffa000650144981 */ /* 0x000ea2000c2e1d00 */
[----:B------:R-:W-:Y:S02]  /*2140*/  SEL R37, R43, RZ, P5 ;  /* 0x000000ff2b257207 */ /* 0x000fe40002800000 */
[----:B------:R-:W-:Y:S02]  /*2150*/  SEL R43, R24, RZ, P5 ;  /* 0x000000ff182b7207 */ /* 0x000fe40002800000 */
[----:B------:R-:W-:Y:S02]  /*2160*/  SEL R50, R25, RZ, P5 ;  /* 0x000000ff19327207 */ /* 0x000fe40002800000 */
[----:B------:R-:W-:Y:S02]  /*2170*/  CS2R R24, SRZ ;  /* 0x0000000000187805 */ /* 0x000fe4000001ff00 */
[----:B------:R-:W-:Y:S02]  /*2180*/  SEL R51, R26, RZ, P5 ;  /* 0x000000ff1a337207 */ /* 0x000fe40002800000 */
[----:B------:R-:W-:-:S02]  /*2190*/  SEL R52, R27, RZ, P5 ;  /* 0x000000ff1b347207 */ /* 0x000fc40002800000 */
[----:B------:R-:W-:Y:S01]  /*21a0*/  CS2R R26, SRZ ;  /* 0x00000000001a7805 */ /* 0x000fe2000001ff00 */
[----:B------:R-:W-:-:S05]  /*21b0*/  IMAD.WIDE R82, R64, 0x4, R82 ;  /* 0x0000000440527825 */ /* 0x000fca00078e0252 */
[----:B------:R-:W4:Y:S01]  /*21c0*/  @P4 LDG.E.EL.128 R24, desc[UR6][R82.64+-0x600] ;  /* 0xfffa000652184981 */ /* 0x000f22000c2e1d00 */
[----:B-----5:R-:W-:Y:S02]  /*21d0*/  SEL R63, R12, RZ, P4 ;  /* 0x000000ff0c3f7207 */ /* 0x020fe40002000000 */
[----:B------:R-:W-:Y:S01]  /*21e0*/  SEL R62, R13, RZ, P4 ;  /* 0x000000ff0d3e7207 */ /* 0x000fe20002000000 */
[----:B0-----:R-:W-:Y:S01]  /*21f0*/  IMAD.WIDE R12, R11, 0x4, R28 ;  /* 0x000000040b0c7825 */ /* 0x001fe200078e021c */
[----:B------:R-:W-:Y:S02]  /*2200*/  SEL R47, R14, RZ, P4 ;  /* 0x000000ff0e2f7207 */ /* 0x000fe40002000000 */
[----:B------:R-:W-:-:S03]  /*2210*/  SEL R46, R15, RZ, P4 ;  /* 0x000000ff0f2e7207 */ /* 0x000fc60002000000 */
[----:B------:R-:W5:Y:S01]  /*2220*/  LDG.E.EL.128 R12, desc[UR6][R12.64] ;  /* 0x000000060c0c7981 */ /* 0x000f62000c2e1d00 */
[----:B---3--:R-:W-:Y:S02]  /*2230*/  SEL R57, R19, RZ, P4 ;  /* 0x000000ff13397207 */ /* 0x008fe40002000000 */
[----:B------:R-:W-:Y:S02]  /*2240*/  SEL R35, R41, RZ, P5 ;  /* 0x000000ff29237207 */ /* 0x000fe40002800000 */
[----:B------:R-:W-:Y:S02]  /*2250*/  SEL R38, R42, RZ, P5 ;  /* 0x000000ff2a267207 */ /* 0x000fe40002800000 */
[----:B------:R-:W-:Y:S01]  /*2260*/  SEL R54, R16, RZ, P4 ;  /* 0x000000ff10367207 */ /* 0x000fe20002000000 */
[----:B------:R-:W-:Y:S01]  /*2270*/  IMAD.MOV.U32 R16, RZ, RZ, 0x3e800000 ;  /* 0x3e800000ff107424 */ /* 0x000fe200078e00ff */
[----:B------:R-:W-:Y:S02]  /*2280*/  SEL R41, R30, RZ, P5 ;  /* 0x000000ff1e297207 */ /* 0x000fe40002800000 */
[----:B------:R-:W-:-:S02]  /*2290*/  SEL R42, R31, RZ, P5 ;  /* 0x000000ff1f2a7207 */ /* 0x000fc40002800000 */
[----:B------:R-:W-:Y:S02]  /*22a0*/  SEL R55, R17, RZ, P4 ;  /* 0x000000ff11377207 */ /* 0x000fe40002000000 */
[----:B--2---:R-:W-:Y:S01]  /*22b0*/  SEL R66, R21, RZ, P4 ;  /* 0x000000ff15427207 */ /* 0x004fe20002000000 */
[----:B------:R-:W-:Y:S01]  /*22c0*/  IMAD.IADD R21, R64, 0x1, R48 ;  /* 0x0000000140157824 */ /* 0x000fe200078e0230 */
[----:B------:R-:W-:Y:S02]  /*22d0*/  SEL R56, R18, RZ, P4 ;  /* 0x000000ff12387207 */ /* 0x000fe40002000000 */
[----:B------:R-:W-:Y:S01]  /*22e0*/  SEL R65, R20, RZ, P4 ;  /* 0x000000ff14417207 */ /* 0x000fe20002000000 */
[----:B------:R-:W-:Y:S01]  /*22f0*/  IMAD.WIDE R20, R21, 0x4, R78 ;  /* 0x0000000415147825 */ /* 0x000fe200078e024e */
[----:B------:R-:W-:Y:S01]  /*2300*/  SEL R58, R23, RZ, P4 ;  /* 0x000000ff173a7207 */ /* 0x000fe20002000000 */
[----:B------:R-:W0:Y:S01]  /*2310*/  LDC.64 R30, c[0x0][0x2a0] ;  /* 0x0000a800ff1e7b82 */ /* 0x000e220000000a00 */
[----:B------:R-:W-:-:S02]  /*2320*/  SEL R59, R22, RZ, P4 ;  /* 0x000000ff163b7207 */ /* 0x000fc40002000000 */
[----:B------:R-:W-:Y:S02]  /*2330*/  CS2R R22, SRZ ;  /* 0x0000000000167805 */ /* 0x000fe4000001ff00 */
[----:B----4-:R-:W-:Y:S02]  /*2340*/  SEL R67, R24, RZ, P4 ;  /* 0x000000ff18437207 */ /* 0x010fe40002000000 */
[----:B------:R-:W-:Y:S01]  /*2350*/  SEL R71, R25, RZ, P4 ;  /* 0x000000ff19477207 */ /* 0x000fe20002000000 */
[----:B------:R-:W-:Y:S01]  /*2360*/  IMAD.WIDE R24, R64, 0x4, R74 ;  /* 0x0000000440187825 */ /* 0x000fe200078e024a */
[----:B------:R-:W-:Y:S02]  /*2370*/  SEL R72, R26, RZ, P4 ;  /* 0x000000ff1a487207 */ /* 0x000fe40002000000 */
[----:B------:R-:W-:Y:S02]  /*2380*/  SEL R73, R27, RZ, P4 ;  /* 0x000000ff1b497207 */ /* 0x000fe40002000000 */
[----:B------:R-:W-:Y:S01]  /*2390*/  CS2R R26, SRZ ;  /* 0x00000000001a7805 */ /* 0x000fe2000001ff00 */
[----:B------:R-:W-:-:S04]  /*23a0*/  IMAD.WIDE R28, R64, 0x4, R76 ;  /* 0x00000004401c7825 */ /* 0x000fc800078e024c */
[----:B0-----:R-:W-:Y:S01]  /*23b0*/  IMAD.WIDE R48, R64, 0x4, R30 ;  /* 0x0000000440307825 */ /* 0x001fe200078e021e */
[----:B------:R-:W-:-:S03]  /*23c0*/  CS2R R30, SRZ ;  /* 0x00000000001e7805 */ /* 0x000fc6000001ff00 */
[----:B-----5:R-:W-:-:S04]  /*23d0*/  FADD R19, R14, 9.9999997473787516356e-06 ;  /* 0x3727c5ac0e137421 */ /* 0x020fc80000000000 */
[----:B------:R0:W1:Y:S02]  /*23e0*/  MUFU.SQRT R70, R19 ;  /* 0x0000001300467308 */ /* 0x0000640000002000 */
[----:B0-----:R-:W-:Y:S02]  /*23f0*/  CS2R R18, SRZ ;  /* 0x0000000000127805 */ /* 0x001fe4000001ff00 */
[----:B-1----:R-:W-:-:S04]  /*2400*/  FSETP.GT.AND P5, PT, R70, 8.50705917302346158658e+37, PT ;  /* 0x7e8000004600780b */ /* 0x002fc80003fa4000 */
[----:B------:R-:W-:Y:S02]  /*2410*/  FSEL R14, R16, 1, P5 ;  /* 0x3f800000100e7808 */ /* 0x000fe40002800000 */
[----:B------:R-:W-:-:S06]  /*2420*/  CS2R R16, SRZ ;  /* 0x0000000000107805 */ /* 0x000fcc000001ff00 */
[----:B------:R0:W2:Y:S02]  /*2430*/  @P0 LDG.E.EL.128 R16, desc[UR6][R20.64] ;  /* 0x0000000614100981 */ /* 0x0000a4000c2e1d00 */
[----:B0-----:R-:W-:-:S06]  /*2440*/  CS2R R20, SRZ ;  /* 0x0000000000147805 */ /* 0x001fcc000001ff00 */
[----:B------:R0:W3:Y:S02]  /*2450*/  @P0 LDG.E.EL.128 R20, desc[UR6][R24.64] ;  /* 0x0000000618140981 */ /* 0x0000e4000c2e1d00 */
[----:B0-----:R-:W-:-:S06]  /*2460*/  CS2R R24, SRZ ;  /* 0x0000000000187805 */ /* 0x001fcc000001ff00 */
[----:B------:R0:W4:Y:S02]  /*2470*/  @P0 LDG.E.EL.128 R24, desc[UR6][R28.64] ;  /* 0x000000061c180981 */ /* 0x000124000c2e1d00 */
[----:B0-----:R-:W-:-:S06]  /*2480*/  CS2R R28, SRZ ;  /* 0x00000000001c7805 */ /* 0x001fcc000001ff00 */
[----:B------:R0:W5:Y:S01]  /*2490*/  @P3 LDG.E.EL.128 R28, desc[UR6][R48.64+-0x700] ;  /* 0xfff90006301c3981 */ /* 0x000162000c2e1d00 */
[----:B------:R-:W-:-:S04]  /*24a0*/  FADD R75, R51, 9.9999997473787516356e-06 ;  /* 0x3727c5ac334b7421 */ /* 0x000fc80000000000 */
[----:B------:R-:W1:Y:S01]  /*24b0*/  MUFU.SQRT R74, R75 ;  /* 0x0000004b004a7308 */ /* 0x000e620000002000 */
[----:B------:R-:W-:Y:S01]  /*24c0*/  FADD R52, R52, 9.9999997473787516356e-06 ;  /* 0x3727c5ac34347421 */ /* 0x000fe20000000000 */
[----:B------:R-:W-:Y:S02]  /*24d0*/  SEL R60, R60, RZ, P4 ;  /* 0x000000ff3c3c7207 */ /* 0x000fe40002000000 */
[----:B------:R-:W-:Y:S02]  /*24e0*/  SEL R61, R61, RZ, P4 ;  /* 0x000000ff3d3d7207 */ /* 0x000fe40002000000 */
[C---:B------:R-:W-:Y:S01]  /*24f0*/  FSETP.GEU.AND P4, PT, R70.reuse, 1.175494350822287508e-38, PT ;  /* 0x008000004600780b */ /* 0x040fe20003f8e000 */
[----:B------:R-:W-:Y:S01]  /*2500*/  @P5 FMUL R70, R70, 0.25 ;  /* 0x3e80000046465820 */ /* 0x000fe20000400000 */
[----:B0-----:R-:W0:Y:S01]  /*2510*/  MUFU.SQRT R49, R52 ;  /* 0x0000003400317308 */ /* 0x001e220000002000 */
[C---:B-1----:R-:W-:Y:S02]  /*2520*/  FSETP.GT.AND P5, PT, R74.reuse, 8.50705917302346158658e+37, PT ;  /* 0x7e8000004a00780b */ /* 0x042fe40003fa4000 */
[----:B------:R-:W-:-:S02]  /*2530*/  FSETP.GEU.AND P6, PT, R74, 1.175494350822287508e-38, PT ;  /* 0x008000004a00780b */ /* 0x000fc40003fce000 */
[----:B------:R-:W-:-:S06]  /*2540*/  FSEL R51, R91, 1, P5 ;  /* 0x3f8000005b337808 */ /* 0x000fcc0002800000 */
[----:B------:R-:W-:Y:S01]  /*2550*/  @!P4 FMUL R70, R70, 16777216 ;  /* 0x4b8000004646c820 */ /* 0x000fe20000400000 */
[----:B------:R-:W-:Y:S01]  /*2560*/  @!P4 FMUL R14, R14, 16777216 ;  /* 0x4b8000000e0ec820 */ /* 0x000fe20000400000 */
[C---:B0-----:R-:W-:Y:S01]  /*2570*/  FSETP.GEU.AND P4, PT, R49.reuse, 1.175494350822287508e-38, PT ;  /* 0x008000003100780b */ /* 0x041fe20003f8e000 */
[----:B------:R-:W-:Y:S01]  /*2580*/  @P5 FMUL R74, R74, 0.25 ;  /* 0x3e8000004a4a5820 */ /* 0x000fe20000400000 */
[----:B------:R-:W-:-:S04]  /*2590*/  FSETP.GT.AND P5, PT, R49, 8.50705917302346158658e+37, PT ;  /* 0x7e8000003100780b */ /* 0x000fc80003fa4000 */
[----:B------:R-:W-:-:S07]  /*25a0*/  FSEL R48, R91, 1, P5 ;  /* 0x3f8000005b307808 */ /* 0x000fce0002800000 */
[----:B------:R-:W-:Y:S02]  /*25b0*/  @!P4 FMUL R48, R48, 16777216 ;  /* 0x4b8000003030c820 */ /* 0x000fe40000400000 */
[----:B------:R-:W-:-:S04]  /*25c0*/  @P5 FMUL R49, R49, 0.25 ;  /* 0x3e80000031315820 */ /* 0x000fc80000400000 */
[----:B------:R-:W-:Y:S01]  /*25d0*/  @!P4 FMUL R49, R49, 16777216 ;  /* 0x4b8000003131c820 */ /* 0x000fe20000400000 */
[----:B------:R-:W-:Y:S01]  /*25e0*/  P2R R32, PR, RZ, 0x2 ;  /* 0x00000002ff207803 */ /* 0x000fe20000000000 */
[----:B------:R-:W-:-:S04]  /*25f0*/  FADD R43, R43, 9.9999997473787516356e-06 ;  /* 0x3727c5ac2b2b7421 */ /* 0x000fc80000000000 */
[----:B------:R-:W0:Y:S01]  /*2600*/  MUFU.SQRT R75, R43 ;  /* 0x0000002b004b7308 */ /* 0x000e220000002000 */
[----:B------:R-:W-:Y:S01]  /*2610*/  FADD R85, R35, -R40 ;  /* 0x8000002823557221 */ /* 0x000fe20000000000 */
[----:B------:R-:W-:Y:S01]  /*2620*/  FADD R87, R38, -R41 ;  /* 0x8000002926577221 */ /* 0x000fe20000000000 */
[----:B------:R-:W-:Y:S01]  /*2630*/  FADD R86, R37, -R42 ;  /* 0x8000002a25567221 */ /* 0x000fe20000000000 */
[----:B------:R-:W-:Y:S01]  /*2640*/  @!P6 FMUL R74, R74, 16777216 ;  /* 0x4b8000004a4ae820 */ /* 0x000fe20000400000 */
[----:B------:R-:W-:Y:S01]  /*2650*/  @!P6 FMUL R51, R51, 16777216 ;  /* 0x4b8000003333e820 */ /* 0x000fe20000400000 */
[C---:B0-----:R-:W-:Y:S02]  /*2660*/  FSETP.GT.AND P5, PT, R75.reuse, 8.50705917302346158658e+37, PT ;  /* 0x7e8000004b00780b */ /* 0x041fe40003fa4000 */
[----:B------:R-:W-:Y:S01]  /*2670*/  FSETP.GEU.AND P6, PT, R75, 1.175494350822287508e-38, PT ;  /* 0x008000004b00780b */ /* 0x000fe20003fce000 */
[----:B------:R-:W-:Y:S01]  /*2680*/  FADD R50, R50, 9.9999997473787516356e-06 ;  /* 0x3727c5ac32327421 */ /* 0x000fe20000000000 */
[----:B------:R-:W-:Y:S01]  /*2690*/  FSEL R52, R91, 1, P5 ;  /* 0x3f8000005b347808 */ /* 0x000fe20002800000 */
[----:B------:R-:W0:Y:S08]  /*26a0*/  MUFU.RCP R49, R49 ;  /* 0x0000003100317308 */ /* 0x000e300000001000 */
[----:B------:R-:W-:Y:S01]  /*26b0*/  @P5 FMUL R75, R75, 0.25 ;  /* 0x3e8000004b4b5820 */ /* 0x000fe20000400000 */
[----:B------:R-:W-:Y:S01]  /*26c0*/  MUFU.SQRT R50, R50 ;  /* 0x0000003200327308 */ /* 0x000fe20000002000 */
[----:B------:R-:W-:-:S02]  /*26d0*/  @!P6 FMUL R52, R52, 16777216 ;  /* 0x4b8000003434e820 */ /* 0x000fc40000400000 */
[----:B------:R-:W-:Y:S01]  /*26e0*/  @!P6 FMUL R75, R75, 16777216 ;  /* 0x4b8000004b4be820 */ /* 0x000fe20000400000 */
[----:B------:R-:W-:-:S04]  /*26f0*/  FADD R67, R67, 9.9999997473787516356e-06 ;  /* 0x3727c5ac43437421 */ /* 0x000fc80000000000 */
[----:B------:R-:W1:Y:S01]  /*2700*/  MUFU.RCP R74, R74 ;  /* 0x0000004a004a7308 */ /* 0x000e620000001000 */
[----:B0-----:R-:W-:Y:S01]  /*2710*/  FMUL R48, R49, R48 ;  /* 0x0000003031307220 */ /* 0x001fe20000400000 */
[----:B------:R-:W-:-:S03]  /*2720*/  FADD R71, R71, 9.9999997473787516356e-06 ;  /* 0x3727c5ac47477421 */ /* 0x000fc60000000000 */
[----:B------:R-:W-:-:S03]  /*2730*/  FMUL R86, R48, R86 ;  /* 0x0000005630567220 */ /* 0x000fc60000400000 */
[----:B------:R-:W-:Y:S01]  /*2740*/  MUFU.SQRT R48, R71 ;  /* 0x0000004700307308 */ /* 0x000fe20000002000 */
[----:B-1----:R-:W-:-:S07]  /*2750*/  FMUL R51, R74, R51 ;  /* 0x000000334a337220 */ /* 0x002fce0000400000 */
[----:B------:R-:W-:Y:S01]  /*2760*/  MUFU.RCP R71, R75 ;  /* 0x0000004b00477308 */ /* 0x000fe20000001000 */
[----:B------:R-:W-:Y:S01]  /*2770*/  FADD R72, R72, 9.9999997473787516356e-06 ;  /* 0x3727c5ac48487421 */ /* 0x000fe20000000000 */
[----:B--2---:R-:W-:Y:S02]  /*2780*/  SEL R89, R18, RZ, P0 ;  /* 0x000000ff12597207 */ /* 0x004fe40000000000 */
[----:B------:R-:W-:Y:S02]  /*2790*/  SEL R90, R19, RZ, P0 ;  /* 0x000000ff135a7207 */ /* 0x000fe40000000000 */
[----:B----4-:R-:W-:-:S05]  /*27a0*/  SEL R24, R24, RZ, P0 ;  /* 0x000000ff18187207 */ /* 0x010fca0000000000 */
[----:B------:R-:W-:-:S04]  /*27b0*/  FADD R24, R24, 9.9999997473787516356e-06 ;  /* 0x3727c5ac18187421 */ /* 0x000fc80000000000 */
[----:B------:R-:W0:Y:S01]  /*27c0*/  MUFU.SQRT R18, R24 ;  /* 0x0000001800127308 */ /* 0x000e220000002000 */
[----:B------:R-:W-:-:S05]  /*27d0*/  SEL R25, R25, RZ, P0 ;  /* 0x000000ff19197207 */ /* 0x000fca0000000000 */
[----:B------:R-:W-:-:S04]  /*27e0*/  FADD R25, R25, 9.9999997473787516356e-06 ;  /* 0x3727c5ac19197421 */ /* 0x000fc80000000000 */
[----:B------:R-:W1:Y:S01]  /*27f0*/  MUFU.SQRT R19, R25 ;  /* 0x0000001900137308 */ /* 0x000e620000002000 */
[----:B------:R-:W-:Y:S02]  /*2800*/  SEL R26, R26, RZ, P0 ;  /* 0x000000ff1a1a7207 */ /* 0x000fe40000000000 */
[----:B0-----:R-:W-:Y:S02]  /*2810*/  FSETP.GT.AND P4, PT, R18, 8.50705917302346158658e+37, PT ;  /* 0x7e8000001200780b */ /* 0x001fe40003f84000 */
[----:B------:R-:W-:Y:S02]  /*2820*/  SEL R16, R16, RZ, P0 ;  /* 0x000000ff10107207 */ /* 0x000fe40000000000 */
[----:B---3--:R-:W-:Y:S01]  /*2830*/  SEL R20, R20, RZ, P0 ;  /* 0x000000ff14147207 */ /* 0x008fe20000000000 */
[----:B------:R-:W-:Y:S01]  /*2840*/  FADD R26, R26, 9.9999997473787516356e-06 ;  /* 0x3727c5ac1a1a7421 */ /* 0x000fe20000000000 */
[----:B------:R-:W-:Y:S02]  /*2850*/  FSETP.GEU.AND P1, PT, R18, 1.175494350822287508e-38, PT ;  /* 0x008000001200780b */ /* 0x000fe40003f2e000 */
[----:B------:R-:W-:Y:S01]  /*2860*/  FSEL R78, R91, 1, P4 ;  /* 0x3f8000005b4e7808 */ /* 0x000fe20002000000 */
[----:B------:R-:W-:-:S02]  /*2870*/  FADD R82, R16, -R20 ;  /* 0x8000001410527221 */ /* 0x000fc40000000000 */
[----:B------:R-:W0:Y:S02]  /*2880*/  MUFU.SQRT R20, R26 ;  /* 0x0000001a00147308 */ /* 0x000e240000002000 */
[----:B------:R-:W-:Y:S01]  /*2890*/  @P4 FMUL R18, R18, 0.25 ;  /* 0x3e80000012124820 */ /* 0x000fe20000400000 */
[----:B-1----:R-:W-:Y:S02]  /*28a0*/  FSETP.GT.AND P4, PT, R19, 8.50705917302346158658e+37, PT ;  /* 0x7e8000001300780b */ /* 0x002fe40003f84000 */
[----:B------:R-:W-:Y:S02]  /*28b0*/  SEL R27, R27, RZ, P0 ;  /* 0x000000ff1b1b7207 */ /* 0x000fe40000000000 */
[----:B------:R-:W-:-:S03]  /*28c0*/  SEL R23, R23, RZ, P0 ;  /* 0x000000ff17177207 */ /* 0x000fc60000000000 */
[----:B------:R-:W-:Y:S01]  /*28d0*/  FADD R27, R27, 9.9999997473787516356e-06 ;  /* 0x3727c5ac1b1b7421 */ /* 0x000fe20000000000 */
[----:B------:R-:W-:Y:S01]  /*28e0*/  P2R R24, PR, RZ, 0x2 ;  /* 0x00000002ff187803 */ /* 0x000fe20000000000 */
[----:B------:R-:W-:Y:S01]  /*28f0*/  FADD R90, R90, -R23 ;  /* 0x800000175a5a7221 */ /* 0x000fe20000000000 */
[----:B------:R-:W-:Y:S01]  /*2900*/  FSETP.GEU.AND P1, PT, R19, 1.175494350822287508e-38, PT ;  /* 0x008000001300780b */ /* 0x000fe20003f2e000 */
[----:B------:R-:W1:Y:S01]  /*2910*/  MUFU.SQRT R23, R27 ;  /* 0x0000001b00177308 */ /* 0x000e620000002000 */
[----:B------:R-:W-:Y:S01]  /*2920*/  FSEL R79, R91, 1, P4 ;  /* 0x3f8000005b4f7808 */ /* 0x000fe20002000000 */
[----:B------:R-:W-:Y:S01]  /*2930*/  @P4 FMUL R19, R19, 0.25 ;  /* 0x3e80000013134820 */ /* 0x000fe20000400000 */
[----:B0-----:R-:W-:Y:S02]  /*2940*/  FSETP.GT.AND P4, PT, R20, 8.50705917302346158658e+37, PT ;  /* 0x7e8000001400780b */ /* 0x001fe40003f84000 */
[----:B-----5:R-:W-:Y:S02]  /*2950*/  SEL R28, R28, RZ, P3 ;  /* 0x000000ff1c1c7207 */ /* 0x020fe40001800000 */
[----:B------:R-:W-:-:S02]  /*2960*/  SEL R21, R21, RZ, P0 ;  /* 0x000000ff15157207 */ /* 0x000fc40000000000 */
[----:B------:R-:W-:Y:S02]  /*2970*/  SEL R17, R17, RZ, P0 ;  /* 0x000000ff11117207 */ /* 0x000fe40000000000 */
[----:B------:R-:W-:Y:S01]  /*2980*/  SEL R22, R22, RZ, P0 ;  /* 0x000000ff16167207 */ /* 0x000fe20000000000 */
[----:B------:R-:W-:Y:S02]  /*2990*/  FADD R28, R28, 9.9999997473787516356e-06 ;  /* 0x3727c5ac1c1c7421 */ /* 0x000fe40000000000 */
[----:B------:R-:W-:Y:S01]  /*29a0*/  FADD R83, R17, -R21 ;  /* 0x8000001511537221 */ /* 0x000fe20000000000 */
[----:B------:R-:W-:Y:S01]  /*29b0*/  P2R R17, PR, RZ, 0x2 ;  /* 0x00000002ff117803 */ /* 0x000fe20000000000 */
[----:B------:R-:W-:Y:S01]  /*29c0*/  FADD R89, R89, -R22 ;  /* 0x8000001659597221 */ /* 0x000fe20000000000 */
[C---:B------:R-:W-:Y:S01]  /*29d0*/  FSETP.GEU.AND P1, PT, R20.reuse, 1.175494350822287508e-38, PT ;  /* 0x008000001400780b */ /* 0x040fe20003f2e000 */
[----:B------:R-:W-:Y:S01]  /*29e0*/  @P4 FMUL R20, R20, 0.25 ;  /* 0x3e80000014144820 */ /* 0x000fe20000400000 */
[----:B------:R-:W-:Y:S01]  /*29f0*/  FSEL R43, R91, 1, P4 ;  /* 0x3f8000005b2b7808 */ /* 0x000fe20002000000 */
[----:B------:R-:W0:Y:S01]  /*2a00*/  MUFU.SQRT R22, R28 ;  /* 0x0000001c00167308 */ /* 0x000e220000002000 */
[----:B-1----:R-:W-:-:S02]  /*2a10*/  FSETP.GT.AND P4, PT, R23, 8.50705917302346158658e+37, PT ;  /* 0x7e8000001700780b */ /* 0x002fc40003f84000 */
[----:B------:R-:W-:Y:S01]  /*2a20*/  SEL R29, R29, RZ, P3 ;  /* 0x000000ff1d1d7207 */ /* 0x000fe20001800000 */
[----:B------:R-:W-:Y:S01]  /*2a30*/  FADD R16, R34, -R39 ;  /* 0x8000002722107221 */ /* 0x000fe20000000000 */
[----:B------:R-:W-:-:S03]  /*2a40*/  P2R R25, PR, RZ, 0x1 ;  /* 0x00000001ff197803 */ /* 0x000fc60000000000 */
[----:B------:R-:W-:Y:S01]  /*2a50*/  FADD R29, R29, 9.9999997473787516356e-06 ;  /* 0x3727c5ac1d1d7421 */ /* 0x000fe20000000000 */
[----:B------:R-:W-:Y:S02]  /*2a60*/  FSETP.GEU.AND P0, PT, R23, 1.175494350822287508e-38, PT ;  /* 0x008000001700780b */ /* 0x000fe40003f0e000 */
[----:B------:R-:W-:Y:S01]  /*2a70*/  FSEL R34, R91, 1, P4 ;  /* 0x3f8000005b227808 */ /* 0x000fe20002000000 */
[----:B------:R-:W1:Y:S02]  /*2a80*/  MUFU.SQRT R40, R29 ;  /* 0x0000001d00287308 */ /* 0x000e640000002000 */
[----:B------:R-:W-:Y:S01]  /*2a90*/  @P4 FMUL R23, R23, 0.25 ;  /* 0x3e80000017174820 */ /* 0x000fe20000400000 */
[----:B0-----:R-:W-:Y:S02]  /*2aa0*/  FSETP.GT.AND P4, PT, R22, 8.50705917302346158658e+37, PT ;  /* 0x7e8000001600780b */ /* 0x001fe40003f84000 */
[----:B------:R-:W-:Y:S02]  /*2ab0*/  SEL R30, R30, RZ, P3 ;  /* 0x000000ff1e1e7207 */ /* 0x000fe40001800000 */
[----:B------:R-:W-:-:S03]  /*2ac0*/  SEL R31, R31, RZ, P3 ;  /* 0x000000ff1f1f7207 */ /* 0x000fc60001800000 */
[----:B------:R-:W-:Y:S01]  /*2ad0*/  FADD R30, R30, 9.9999997473787516356e-06 ;  /* 0x3727c5ac1e1e7421 */ /* 0x000fe20000000000 */
[----:B------:R-:W-:Y:S01]  /*2ae0*/  P2R R26, PR, RZ, 0x1 ;  /* 0x00000001ff1a7803 */ /* 0x000fe20000000000 */
[----:B------:R-:W-:Y:S01]  /*2af0*/  FADD R31, R31, 9.9999997473787516356e-06 ;  /* 0x3727c5ac1f1f7421 */ /* 0x000fe20000000000 */
[C---:B------:R-:W-:Y:S01]  /*2b00*/  FSETP.GEU.AND P0, PT, R22.reuse, 1.175494350822287508e-38, PT ;  /* 0x008000001600780b */ /* 0x040fe20003f0e000 */
[----:B------:R-:W0:Y:S01]  /*2b10*/  MUFU.SQRT R41, R30 ;  /* 0x0000001e00297308 */ /* 0x000e220000002000 */
[----:B------:R-:W-:Y:S01]  /*2b20*/  FSEL R35, R91, 1, P4 ;  /* 0x3f8000005b237808 */ /* 0x000fe20002000000 */
[----:B------:R-:W-:Y:S01]  /*2b30*/  @P4 FMUL R22, R22, 0.25 ;  /* 0x3e80000016164820 */ /* 0x000fe20000400000 */
[----:B-1----:R-:W-:-:S05]  /*2b40*/  FSETP.GT.AND P4, PT, R40, 8.50705917302346158658e+37, PT ;  /* 0x7e8000002800780b */ /* 0x002fca0003f84000 */
[----:B------:R-:W1:Y:S01]  /*2b50*/  MUFU.SQRT R42, R31 ;  /* 0x0000001f002a7308 */ /* 0x000e620000002000 */
[----:B------:R-:W-:Y:S02]  /*2b60*/  P2R R27, PR, RZ, 0x1 ;  /* 0x00000001ff1b7803 */ /* 0x000fe40000000000 */
[----:B------:R-:W-:Y:S02]  /*2b70*/  FSETP.GEU.AND P0, PT, R40, 1.175494350822287508e-38, PT ;  /* 0x008000002800780b */ /* 0x000fe40003f0e000 */
[----:B------:R-:W-:-:S03]  /*2b80*/  FSEL R38, R91, 1, P4 ;  /* 0x3f8000005b267808 */ /* 0x000fc60002000000 */
[----:B------:R-:W-:Y:S01]  /*2b90*/  @P4 FMUL R40, R40, 0.25 ;  /* 0x3e80000028284820 */ /* 0x000fe20000400000 */
[C---:B0-----:R-:W-:Y:S02]  /*2ba0*/  FSETP.GT.AND P4, PT, R41.reuse, 8.50705917302346158658e+37, PT ;  /* 0x7e8000002900780b */ /* 0x041fe40003f84000 */
[----:B-1----:R-:W-:Y:S02]  /*2bb0*/  FSETP.GT.AND P6, PT, R42, 8.50705917302346158658e+37, PT ;  /* 0x7e8000002a00780b */ /* 0x002fe40003fc4000 */
[----:B------:R-:W-:Y:S02]  /*2bc0*/  FSETP.GEU.AND P5, PT, R41, 1.175494350822287508e-38, PT ;  /* 0x008000002900780b */ /* 0x000fe40003fae000 */
[----:B------:R-:W-:Y:S02]  /*2bd0*/  FSEL R37, R91, 1, P4 ;  /* 0x3f8000005b257808 */ /* 0x000fe40002000000 */
[----:B------:R-:W-:-:S05]  /*2be0*/  P2R R30, PR, RZ, 0x8 ;  /* 0x00000008ff1e7803 */ /* 0x000fca0000000000 */
[----:B------:R-:W-:Y:S01]  /*2bf0*/  @P4 FMUL R41, R41, 0.25 ;  /* 0x3e80000029294820 */ /* 0x000fe20000400000 */
[C---:B------:R-:W-:Y:S02]  /*2c00*/  FSETP.GEU.AND P4, PT, R42.reuse, 1.175494350822287508e-38, PT ;  /* 0x008000002a00780b */ /* 0x040fe40003f8e000 */
[----:B------:R-:W-:Y:S02]  /*2c10*/  ISETP.NE.AND P3, PT, R27, RZ, PT ;  /* 0x000000ff1b00720c */ /* 0x000fe40003f65270 */
[----:B------:R-:W-:Y:S01]  /*2c20*/  FSEL R39, R91, 1, P6 ;  /* 0x3f8000005b277808 */ /* 0x000fe20003000000 */
[----:B------:R-:W-:Y:S01]  /*2c30*/  @P6 FMUL R42, R42, 0.25 ;  /* 0x3e8000002a2a6820 */ /* 0x000fe20000400000 */
[----:B------:R-:W0:Y:S01]  /*2c40*/  MUFU.SQRT R27, R67 ;  /* 0x00000043001b7308 */ /* 0x000e220000002000 */
[----:B------:R-:W-:Y:S02]  /*2c50*/  FSETP.GT.AND P6, PT, R50, 8.50705917302346158658e+37, PT ;  /* 0x7e8000003200780b */ /* 0x000fe40003fc4000 */
[----:B------:R-:W-:-:S02]  /*2c60*/  P2R R28, PR, RZ, 0x1 ;  /* 0x00000001ff1c7803 */ /* 0x000fc40000000000 */
[----:B------:R-:W-:Y:S02]  /*2c70*/  FSETP.GEU.AND P0, PT, R50, 1.175494350822287508e-38, PT ;  /* 0x008000003200780b */ /* 0x000fe40003f0e000 */
[----:B------:R-:W-:-:S07]  /*2c80*/  FSEL R74, R91, 1, P6 ;  /* 0x3f8000005b4a7808 */ /* 0x000fce0003000000 */
[----:B------:R-:W-:Y:S01]  /*2c90*/  @P6 FMUL R50, R50, 0.25 ;  /* 0x3e80000032326820 */ /* 0x000fe20000400000 */
[----:B0-----:R-:W-:Y:S02]  /*2ca0*/  FSETP.GT.AND P6, PT, R27, 8.50705917302346158658e+37, PT ;  /* 0x7e8000001b00780b */ /* 0x001fe40003fc4000 */
[----:B------:R-:W-:Y:S01]  /*2cb0*/  P2R R31, PR, RZ, 0x10 ;  /* 0x00000010ff1f7803 */ /* 0x000fe20000000000 */
[----:B------:R-:W-:Y:S01]  /*2cc0*/  FADD R73, R73, 9.9999997473787516356e-06 ;  /* 0x3727c5ac49497421 */ /* 0x000fe20000000000 */
[----:B------:R-:W-:Y:S01]  /*2cd0*/  ISETP.NE.AND P4, PT, R26, RZ, PT ;  /* 0x000000ff1a00720c */ /* 0x000fe20003f85270 */
[----:B------:R-:W-:Y:S01]  /*2ce0*/  FMUL R71, R71, R52 ;  /* 0x0000003447477220 */ /* 0x000fe20000400000 */
[----:B------:R-:W-:Y:S02]  /*2cf0*/  P2R R21, PR, RZ, 0x2 ;  /* 0x00000002ff157803 */ /* 0x000fe40000000000 */
[----:B------:R-:W-:Y:S02]  /*2d00*/  P2R R29, PR, RZ, 0x20 ;  /* 0x00000020ff1d7803 */ /* 0x000fe40000000000 */
[----:B------:R-:W-:Y:S01]  /*2d10*/  P2R R26, PR, RZ, 0x1 ;  /* 0x00000001ff1a7803 */ /* 0x000fe20000000000 */
[----:B------:R-:W-:Y:S01]  /*2d20*/  FMUL R87, R51, R87 ;  /* 0x0000005733577220 */ /* 0x000fe20000400000 */
[----:B------:R-:W-:Y:S01]  /*2d30*/  ISETP.NE.AND P5, PT, R28, RZ, PT ;  /* 0x000000ff1c00720c */ /* 0x000fe20003fa5270 */
[----:B------:R-:W0:Y:S01]  /*2d40*/  MUFU.SQRT R52, R72 ;  /* 0x0000004800347308 */ /* 0x000e220000002000 */
[C---:B------:R-:W-:Y:S01]  /*2d50*/  FSETP.GEU.AND P0, PT, R27.reuse, 1.175494350822287508e-38, PT ;  /* 0x008000001b00780b */ /* 0x040fe20003f0e000 */
[----:B------:R-:W-:Y:S01]  /*2d60*/  @P6 FMUL R27, R27, 0.25 ;  /* 0x3e8000001b1b6820 */ /* 0x000fe20000400000 */
[----:B------:R-:W-:-:S02]  /*2d70*/  FSEL R28, R91, 1, P6 ;  /* 0x3f8000005b1c7808 */ /* 0x000fc40003000000 */
[----:B------:R-:W-:Y:S02]  /*2d80*/  P2R R51, PR, RZ, 0x10 ;  /* 0x00000010ff337803 */ /* 0x000fe40000000000 */
[----:B------:R-:W-:Y:S01]  /*2d90*/  FSETP.GT.AND P6, PT, R48, 8.50705917302346158658e+37, PT ;  /* 0x7e8000003000780b */ /* 0x000fe20003fc4000 */
[----:B------:R-:W1:Y:S01]  /*2da0*/  MUFU.SQRT R72, R73 ;  /* 0x0000004900487308 */ /* 0x000e620000002000 */
[----:B------:R-:W-:-:S04]  /*2db0*/  ISETP.NE.AND P4, PT, R21, RZ, PT ;  /* 0x000000ff1500720c */ /* 0x000fc80003f85270 */
[----:B------:R-:W-:Y:S02]  /*2dc0*/  P2R R21, PR, RZ, 0x10 ;  /* 0x00000010ff157803 */ /* 0x000fe40000000000 */
[----:B------:R-:W-:Y:S02]  /*2dd0*/  ISETP.NE.AND P4, PT, R17, RZ, PT ;  /* 0x000000ff1100720c */ /* 0x000fe40003f85270 */
[----:B------:R-:W-:Y:S02]  /*2de0*/  FSETP.GEU.AND P1, PT, R48, 1.175494350822287508e-38, PT ;  /* 0x008000003000780b */ /* 0x000fe40003f2e000 */
[----:B------:R-:W-:Y:S02]  /*2df0*/  P2R R17, PR, RZ, 0x10 ;  /* 0x00000010ff117803 */ /* 0x000fe40000000000 */
[----:B------:R-:W-:Y:S01]  /*2e00*/  ISETP.NE.AND P4, PT, R24, RZ, PT ;  /* 0x000000ff1800720c */ /* 0x000fe20003f85270 */
[----:B------:R-:W-:Y:S01]  /*2e10*/  @P6 FMUL R48, R48, 0.25 ;  /* 0x3e80000030306820 */ /* 0x000fe20000400000 */
[----:B------:R-:W-:-:S02]  /*2e20*/  FSEL R49, R91, 1, P6 ;  /* 0x3f8000005b317808 */ /* 0x000fc40003000000 */
[----:B0-----:R-:W-:Y:S02]  /*2e30*/  FSETP.GT.AND P6, PT, R52, 8.50705917302346158658e+37, PT ;  /* 0x7e8000003400780b */ /* 0x001fe40003fc4000 */
[----:B------:R-:W-:Y:S02]  /*2e40*/  P2R R24, PR, RZ, 0x10 ;  /* 0x00000010ff187803 */ /* 0x000fe40000000000 */
[----:B-1----:R-:W-:Y:S02]  /*2e50*/  FSETP.GT.AND P4, PT, R72, 8.50705917302346158658e+37, PT ;  /* 0x7e8000004800780b */ /* 0x002fe40003f84000 */
[----:B------:R-:W-:Y:S02]  /*2e60*/  FSETP.GEU.AND P2, PT, R52, 1.175494350822287508e-38, PT ;  /* 0x008000003400780b */ /* 0x000fe40003f4e000 */
[C---:B------:R-:W-:Y:S02]  /*2e70*/  FSEL R67, R91.reuse, 1, P6 ;  /* 0x3f8000005b437808 */ /* 0x040fe40003000000 */
[----:B------:R-:W-:-:S03]  /*2e80*/  FSEL R91, R91, 1, P4 ;  /* 0x3f8000005b5b7808 */ /* 0x000fc60002000000 */
[----:B------:R-:W-:Y:S01]  /*2e90*/  @P6 FMUL R52, R52, 0.25 ;  /* 0x3e80000034346820 */ /* 0x000fe20000400000 */
[----:B------:R-:W-:-:S03]  /*2ea0*/  FSETP.GEU.AND P6, PT, R72, 1.175494350822287508e-38, PT ;  /* 0x008000004800780b */ /* 0x000fc60003fce000 */
[----:B------:R-:W-:Y:S01]  /*2eb0*/  @P4 FMUL R72, R72, 0.25 ;  /* 0x3e80000048484820 */ /* 0x000fe20000400000 */
[----:B------:R-:W-:-:S13]  /*2ec0*/  ISETP.NE.AND P4, PT, R24, RZ, PT ;  /* 0x000000ff1800720c */ /* 0x000fda0003f85270 */
[----:B------:R-:W-:Y:S01]  /*2ed0*/  @!P4 FMUL R18, R18, 16777216 ;  /* 0x4b8000001212c820 */ /* 0x000fe20000400000 */
[----:B------:R-:W-:Y:S01]  /*2ee0*/  @!P4 FMUL R78, R78, 16777216 ;  /* 0x4b8000004e4ec820 */ /* 0x000fe20000400000 */
[----:B------:R-:W-:Y:S01]  /*2ef0*/  ISETP.NE.AND P4, PT, R17, RZ, PT ;  /* 0x000000ff1100720c */ /* 0x000fe20003f85270 */
[----:B------:R-:W-:Y:S01]  /*2f00*/  @!P5 FMUL R40, R40, 16777216 ;  /* 0x4b8000002828d820 */ /* 0x000fe20000400000 */
[----:B------:R-:W-:Y:S01]  /*2f10*/  @!P5 FMUL R38, R38, 16777216 ;  /* 0x4b8000002626d820 */ /* 0x000fe20000400000 */
[----:B------:R-:W-:-:S10]  /*2f20*/  ISETP.NE.AND P5, PT, R29, RZ, PT ;  /* 0x000000ff1d00720c */ /* 0x000fd40003fa5270 */
        /* <DEDUP_REMOVED lines=11> */
[----:B------:R-:W-:Y:S01]  /*2fe0*/  @!P3 FMUL R35, R35, 16777216 ;  /* 0x4b8000002323b820 */ /* 0x000fe20000400000 */
[----:B------:R-:W-:Y:S01]  /*2ff0*/  @!P0 FMUL R27, R27, 16777216 ;  /* 0x4b8000001b1b8820 */ /* 0x000fe20000400000 */
[----:B------:R-:W-:Y:S01]  /*3000*/  ISETP.NE.AND P3, PT, R30, RZ, PT ;  /* 0x000000ff1e00720c */ /* 0x000fe20003f65270 */
[----:B------:R-:W-:Y:S01]  /*3010*/  @!P5 FMUL R50, R50, 16777216 ;  /* 0x4b8000003232d820 */ /* 0x000fe20000400000 */
[----:B------:R-:W-:Y:S06]  /*3020*/  MUFU.RCP R48, R48 ;  /* 0x0000003000307308 */ /* 0x000fec0000001000 */
[----:B------:R-:W-:Y:S01]  /*3030*/  @!P4 FMUL R23, R23, 16777216 ;  /* 0x4b8000001717c820 */ /* 0x000fe20000400000 */
[----:B------:R-:W-:Y:S01]  /*3040*/  @!P4 FMUL R34, R34, 16777216 ;  /* 0x4b8000002222c820 */ /* 0x000fe20000400000 */
[----:B------:R-:W-:-:S02]  /*3050*/  ISETP.NE.AND P4, PT, R31, RZ, PT ;  /* 0x000000ff1f00720c */ /* 0x000fc40003f85270 */
[----:B------:R-:W0:Y:S01]  /*3060*/  LDC.64 R30, c[0x0][0x290] ;  /* 0x0000a400ff1e7b82 */ /* 0x000e220000000a00 */
[----:B------:R-:W1:Y:S08]  /*3070*/  MUFU.RCP R17, R50 ;  /* 0x0000003200117308 */ /* 0x000e700000001000 */
[----:B------:R-:W2:Y:S01]  /*3080*/  MUFU.RCP R27, R27 ;  /* 0x0000001b001b7308 */ /* 0x000ea20000001000 */
[----:B------:R-:W-:Y:S01]  /*3090*/  @!P5 FMUL R74, R74, 16777216 ;  /* 0x4b8000004a4ad820 */ /* 0x000fe20000400000 */
[----:B------:R-:W-:Y:S01]  /*30a0*/  @!P1 FMUL R49, R49, 16777216 ;  /* 0x4b80000031319820 */ /* 0x000fe20000400000 */
[----:B------:R-:W-:Y:S01]  /*30b0*/  @!P0 FMUL R28, R28, 16777216 ;  /* 0x4b8000001c1c8820 */ /* 0x000fe20000400000 */
[----:B------:R-:W-:Y:S01]  /*30c0*/  @!P2 FMUL R52, R52, 16777216 ;  /* 0x4b8000003434a820 */ /* 0x000fe20000400000 */
[----:B------:R-:W-:Y:S01]  /*30d0*/  @!P2 FMUL R67, R67, 16777216 ;  /* 0x4b8000004343a820 */ /* 0x000fe20000400000 */
[----:B------:R-:W-:Y:S01]  /*30e0*/  ISETP.NE.AND P1, PT, R32, RZ, PT ;  /* 0x000000ff2000720c */ /* 0x000fe20003f25270 */
[----:B-1----:R-:W-:Y:S01]  /*30f0*/  FMUL R74, R17, R74 ;  /* 0x0000004a114a7220 */ /* 0x002fe20000400000 */
[----:B------:R-:W-:Y:S01]  /*3100*/  ISETP.NE.AND P2, PT, R33, RZ, PT ;  /* 0x000000ff2100720c */ /* 0x000fe20003f45270 */
[----:B------:R-:W-:Y:S01]  /*3110*/  FADD R55, R55, -R66 ;  /* 0x8000004237377221 */ /* 0x000fe20000000000 */
[----:B------:R-:W-:Y:S01]  /*3120*/  FMUL R24, R48, R49 ;  /* 0x0000003130187220 */ /* 0x000fe20000400000 */
[----:B------:R-:W1:Y:S01]  /*3130*/  LDC.64 R32, c[0x0][0x298] ;  /* 0x0000a600ff207b82 */ /* 0x000e620000000a00 */
[----:B------:R-:W-:Y:S01]  /*3140*/  FMUL R71, R71, R16 ;  /* 0x0000001047477220 */ /* 0x000fe20000400000 */
[----:B------:R-:W-:Y:S01]  /*3150*/  FADD R54, R54, -R65 ;  /* 0x8000004136367221 */ /* 0x000fe20000000000 */
[----:B------:R-:W-:-:S02]  /*3160*/  VIADD R16, R53, 0xfffffe40 ;  /* 0xfffffe4035107836 */ /* 0x000fc40000000000 */
[----:B--2---:R-:W-:Y:S01]  /*3170*/  FMUL R17, R27, R28 ;  /* 0x0000001c1b117220 */ /* 0x004fe20000400000 */
[----:B------:R-:W-:Y:S01]  /*3180*/  ISETP.NE.AND P0, PT, R25, RZ, PT ;  /* 0x000000ff1900720c */ /* 0x000fe20003f05270 */
[----:B------:R-:W-:Y:S01]  /*3190*/  FMUL R81, R24, R55 ;  /* 0x0000003718517220 */ /* 0x000fe20000400000 */
[----:B------:R-:W-:Y:S01]  /*31a0*/  CS2R R24, SRZ ;  /* 0x0000000000187805 */ /* 0x000fe2000001ff00 */
[----:B------:R-:W-:Y:S01]  /*31b0*/  FMUL R84, R17, R54 ;  /* 0x0000003611547220 */ /* 0x000fe20000400000 */
[----:B------:R-:W-:Y:S01]  /*31c0*/  CS2R R26, SRZ ;  /* 0x00000000001a7805 */ /* 0x000fe2000001ff00 */
[----:B0-----:R-:W-:Y:S01]  /*31d0*/  IMAD.WIDE R16, R16, 0x4, R30 ;  /* 0x0000000410107825 */ /* 0x001fe200078e021e */
[----:B------:R-:W-:-:S03]  /*31e0*/  CS2R R28, SRZ ;  /* 0x00000000001c7805 */ /* 0x000fc6000001ff00 */
[----:B------:R-:W-:Y:S01]  /*31f0*/  FADD R57, R57, -R58 ;  /* 0x8000003a39397221 */ /* 0x000fe20000000000 */
[----:B------:R-:W0:Y:S01]  /*3200*/  MUFU.RCP R48, R18 ;  /* 0x0000001200307308 */ /* 0x000e220000001000 */
[----:B------:R-:W-:Y:S01]  /*3210*/  FADD R56, R56, -R59 ;  /* 0x8000003b38387221 */ /* 0x000fe20000000000 */
[----:B------:R1:W2:Y:S01]  /*3220*/  @P3 LDG.E.EL.128 R24, desc[UR6][R16.64] ;  /* 0x0000000610183981 */ /* 0x0002a2000c2e1d00 */
[----:B------:R-:W-:Y:S01]  /*3230*/  CS2R R30, SRZ ;  /* 0x00000000001e7805 */ /* 0x000fe2000001ff00 */
[----:B------:R-:W3:Y:S01]  /*3240*/  LDC.64 R54, c[0x0][0x238] ;  /* 0x00008e00ff367b82 */ /* 0x000ee20000000a00 */
[----:B-1----:R-:W-:-:S07]  /*3250*/  IMAD.WIDE R16, R64, 0x4, R32 ;  /* 0x0000000440107825 */ /* 0x002fce00078e0220 */
[----:B------:R-:W1:Y:S01]  /*3260*/  LDC.64 R32, c[0x0][0x2a8] ;  /* 0x0000aa00ff207b82 */ /* 0x000e620000000a00 */
[----:B------:R4:W5:Y:S01]  /*3270*/  @P3 LDG.E.EL.128 R28, desc[UR6][R16.64+-0x700] ;  /* 0xfff90006101c3981 */ /* 0x000962000c2e1d00 */
[----:B------:R1:W-:Y:S08]  /*3280*/  MUFU.RCP R58, R20 ;  /* 0x00000014003a7308 */ /* 0x0003f00000001000 */
[----:B------:R0:W0:Y:S01]  /*3290*/  MUFU.RCP R49, R19 ;  /* 0x0000001300317308 */ /* 0x0000220000001000 */
[----:B----4-:R-:W-:Y:S01]  /*32a0*/  CS2R R16, SRZ ;  /* 0x0000000000107805 */ /* 0x010fe2000001ff00 */
[----:B-1----:R-:W-:-:S02]  /*32b0*/  IMAD.WIDE R20, R64, 0x4, R32 ;  /* 0x0000000440147825 */ /* 0x002fc400078e0220 */
[----:B------:R-:W1:Y:S01]  /*32c0*/  LDC.64 R32, c[0x0][0x2b0] ;  /* 0x0000ac00ff207b82 */ /* 0x000e620000000a00 */
[----:B0-----:R-:W-:-:S06]  /*32d0*/  CS2R R18, SRZ ;  /* 0x0000000000127805 */ /* 0x001fcc000001ff00 */
[----:B------:R0:W4:Y:S01]  /*32e0*/  @P3 LDG.E.EL.128 R16, desc[UR6][R20.64+-0x700] ;  /* 0xfff9000614103981 */ /* 0x000122000c2e1d00 */
[----:B------:R-:W1:Y:S08]  /*32f0*/  MUFU.RCP R59, R23 ;  /* 0x00000017003b7308 */ /* 0x000e700000001000 */
[----:B------:R1:W1:Y:S01]  /*3300*/  MUFU.RCP R50, R22 ;  /* 0x0000001600327308 */ /* 0x0002620000001000 */
[----:B0-----:R-:W-:Y:S01]  /*3310*/  CS2R R20, SRZ ;  /* 0x0000000000147805 */ /* 0x001fe2000001ff00 */
[----:B-1----:R-:W-:Y:S01]  /*3320*/  IMAD.WIDE R32, R64, 0x4, R32 ;  /* 0x0000000440207825 */ /* 0x002fe200078e0220 */
[----:B------:R-:W-:-:S06]  /*3330*/  CS2R R22, SRZ ;  /* 0x0000000000167805 */ /* 0x000fcc000001ff00 */
[----:B------:R0:W4:Y:S01]  /*3340*/  @P3 LDG.E.EL.128 R20, desc[UR6][R32.64+-0x700] ;  /* 0xfff9000620143981 */ /* 0x000122000c2e1d00 */
[----:B------:R-:W1:Y:S01]  /*3350*/  MUFU.RCP R52, R52 ;  /* 0x0000003400347308 */ /* 0x000e620000001000 */
[----:B------:R-:W-:Y:S01]  /*3360*/  FMUL R85, R74, R85 ;  /* 0x000000554a557220 */ /* 0x000fe20000400000 */
[----:B------:R-:W-:Y:S01]  /*3370*/  @!P6 FMUL R72, R72, 16777216 ;  /* 0x4b8000004848e820 */ /* 0x000fe20000400000 */
[----:B------:R-:W-:Y:S01]  /*3380*/  FMUL R78, R48, R78 ;  /* 0x0000004e304e7220 */ /* 0x000fe20000400000 */
[----:B------:R-:W-:Y:S01]  /*3390*/  FMUL R79, R49, R79 ;  /* 0x0000004f314f7220 */ /* 0x000fe20000400000 */
[----:B------:R-:W-:Y:S01]  /*33a0*/  FMUL R59, R59, R34 ;  /* 0x000000223b3b7220 */ /* 0x000fe20000400000 */
[----:B------:R-:W-:Y:S01]  /*33b0*/  FMUL R50, R50, R35 ;  /* 0x0000002332327220 */ /* 0x000fe20000400000 */
[----:B------:R-:W0:Y:S01]  /*33c0*/  LDC.64 R48, c[0x0][0x2b8] ;  /* 0x0000ae00ff307b82 */ /* 0x000e220000000a00 */
[----:B---3--:R-:W-:-:S04]  /*33d0*/  IMAD.WIDE R34, R64, 0x4, R54 ;  /* 0x0000000440227825 */ /* 0x008fc800078e0236 */
[----:B-1----:R-:W-:-:S03]  /*33e0*/  FMUL R77, R52, R67 ;  /* 0x00000043344d7220 */ /* 0x002fc60000400000 */
[----:B------:R-:W1:Y:S01]  /*33f0*/  LDC.64 R54, c[0x0][0x2c8] ;  /* 0x0000b200ff367b82 */ /* 0x000e620000000a00 */
[----:B------:R-:W-:Y:S01]  /*3400*/  MUFU.RCP R52, R41 ;  /* 0x0000002900347308 */ /* 0x000fe20000001000 */
[----:B------:R-:W-:Y:S01]  /*3410*/  @!P4 FMUL R42, R42, 16777216 ;  /* 0x4b8000002a2ac820 */ /* 0x000fe20000400000 */
[----:B------:R-:W-:Y:S01]  /*3420*/  @!P6 FMUL R91, R91, 16777216 ;  /* 0x4b8000005b5be820 */ /* 0x000fe20000400000 */
[----:B------:R-:W-:Y:S02]  /*3430*/  IMAD.SHL.U32 R36, R36, 0x200, RZ ;  /* 0x0000020024247824 */ /* 0x000fe400078e00ff */
[----:B------:R-:W-:Y:S01]  /*3440*/  @!P4 FMUL R39, R39, 16777216 ;  /* 0x4b8000002727c820 */ /* 0x000fe20000400000 */
[----:B------:R-:W-:Y:S01]  /*3450*/  FMUL R58, R58, R43 ;  /* 0x0000002b3a3a7220 */ /* 0x000fe20000400000 */
[----:B------:R-:W3:Y:S01]  /*3460*/  LDC.64 R66, c[0x0][0x2d0] ;  /* 0x0000b400ff427b82 */ /* 0x000ee20000000a00 */
[----:B------:R-:W0:Y:S08]  /*3470*/  MUFU.RCP R72, R72 ;  /* 0x0000004800487308 */ /* 0x000e300000001000 */
[----:B------:R-:W0:Y:S02]  /*3480*/  MUFU.RCP R42, R42 ;  /* 0x0000002a002a7308 */ /* 0x000e240000001000 */
[----:B0-----:R-:W-:Y:S01]  /*3490*/  FMUL R75, R72, R91 ;  /* 0x0000005b484b7220 */ /* 0x001fe20000400000 */
[----:B------:R-:W-:-:S02]  /*34a0*/  IMAD.IADD R72, R11, 0x1, R36 ;  /* 0x000000010b487824 */ /* 0x000fc400078e0224 */
[----:B------:R-:W-:Y:S01]  /*34b0*/  FMUL R39, R42, R39 ;  /* 0x000000272a277220 */ /* 0x000fe20000400000 */
[----:B------:R-:W-:Y:S01]  /*34c0*/  FMUL R77, R77, R56 ;  /* 0x000000384d4d7220 */ /* 0x000fe20000400000 */
[----:B------:R-:W-:Y:S02]  /*34d0*/  FMUL R75, R75, R57 ;  /* 0x000000394b4b7220 */ /* 0x000fe40000400000 */
[----:B------:R-:W0:Y:S01]  /*34e0*/  LDC.64 R56, c[0x0][0x2c0] ;  /* 0x0000b000ff387b82 */ /* 0x000e220000000a00 */
[----:B------:R-:W-:Y:S01]  /*34f0*/  ISETP.GE.AND P6, PT, R92, 0x64, PT ;  /* 0x000000645c00780c */ /* 0x000fe20003fc6270 */
[----:B------:R-:W-:Y:S01]  /*3500*/  FFMA R75, R45, R75, R46 ;  /* 0x0000004b2d4b7223 */ /* 0x000fe2000000002e */
[----:B------:R-:W-:Y:S01]  /*3510*/  FFMA R77, R44, R77, R47 ;  /* 0x0000004d2c4d7223 */ /* 0x000fe2000000002f */
[----:B------:R-:W-:Y:S02]  /*3520*/  CS2R R44, SRZ ;  /* 0x00000000002c7805 */ /* 0x000fe4000001ff00 */
[----:B------:R-:W-:Y:S01]  /*3530*/  CS2R R46, SRZ ;  /* 0x00000000002e7805 */ /* 0x000fe2000001ff00 */
[----:B------:R-:W-:Y:S01]  /*3540*/  FMUL R78, R78, R82 ;  /* 0x000000524e4e7220 */ /* 0x000fe20000400000 */
[----:B------:R-:W-:Y:S01]  /*3550*/  FMUL R79, R79, R83 ;  /* 0x000000534f4f7220 */ /* 0x000fe20000400000 */
[----:B------:R-:W-:Y:S01]  /*3560*/  FMUL R82, R58, R89 ;  /* 0x000000593a527220 */ /* 0x000fe20000400000 */
[----:B------:R-:W-:Y:S01]  /*3570*/  FMUL R83, R59, R90 ;  /* 0x0000005a3b537220 */ /* 0x000fe20000400000 */
[----:B------:R-:W-:Y:S01]  /*3580*/  FFMA R81, R61, R81, R62 ;  /* 0x000000513d517223 */ /* 0x000fe2000000003e */
[----:B------:R-:W-:Y:S01]  /*3590*/  FFMA R84, R60, R84, R63 ;  /* 0x000000543c547223 */ /* 0x000fe2000000003f */
[----:B--2---:R-:W-:-:S02]  /*35a0*/  SEL R74, R25, RZ, P3 ;  /* 0x000000ff194a7207 */ /* 0x004fc40001800000 */
[----:B------:R2:W0:Y:S02]  /*35b0*/  MUFU.RCP R25, R40 ;  /* 0x0000002800197308 */ /* 0x0004240000001000 */
[----:B--2---:R-:W2:Y:S01]  /*35c0*/  LDC.64 R40, c[0x0][0x230] ;  /* 0x00008c00ff287b82 */ /* 0x004ea20000000a00 */
[----:B------:R-:W-:Y:S02]  /*35d0*/  SEL R27, R27, RZ, P3 ;  /* 0x000000ff1b1b7207 */ /* 0x000fe40001800000 */
[----:B-----5:R-:W-:Y:S02]  /*35e0*/  SEL R80, R31, RZ, P3 ;  /* 0x000000ff1f507207 */ /* 0x020fe40001800000 */
[----:B------:R-:W-:Y:S02]  /*35f0*/  SEL R26, R26, RZ, P3 ;  /* 0x000000ff1a1a7207 */ /* 0x000fe40001800000 */
[----:B------:R-:W-:Y:S02]  /*3600*/  SEL R29, R29, RZ, P3 ;  /* 0x000000ff1d1d7207 */ /* 0x000fe40001800000 */
[----:B------:R-:W-:Y:S01]  /*3610*/  SEL R33, R30, RZ, P3 ;  /* 0x000000ff1e217207 */ /* 0x000fe20001800000 */
[----:B------:R-:W-:Y:S01]  /*3620*/  FADD R80, R27, -R80 ;  /* 0x800000501b507221 */ /* 0x000fe20000000000 */
[----:B------:R-:W-:Y:S01]  /*3630*/  FMUL R27, R52, R37 ;  /* 0x00000025341b7220 */ /* 0x000fe20000400000 */
[----:B------:R-:W-:Y:S01]  /*3640*/  FADD R74, R74, -R29 ;  /* 0x8000001d4a4a7221 */ /* 0x000fe20000000000 */
[----:B0-----:R-:W-:Y:S01]  /*3650*/  FMUL R37, R25, R38 ;  /* 0x0000002619257220 */ /* 0x001fe20000400000 */
[----:B------:R-:W-:-:S03]  /*3660*/  FADD R76, R26, -R33 ;  /* 0x800000211a4c7221 */ /* 0x000fc60000000000 */
[----:B------:R-:W-:Y:S01]  /*3670*/  FMUL R74, R37, R74 ;  /* 0x0000004a254a7220 */ /* 0x000fe20000400000 */
[----:B--2---:R-:W-:-:S04]  /*3680*/  IMAD.WIDE R32, R64, 0x4, R40 ;  /* 0x0000000440207825 */ /* 0x004fc800078e0228 */
[----:B------:R-:W-:Y:S02]  /*3690*/  IMAD.IADD R41, R64, 0x1, R36 ;  /* 0x0000000140297824 */ /* 0x000fe400078e0224 */
[----:B------:R-:W-:Y:S01]  /*36a0*/  IMAD.WIDE R36, R72, 0x4, R48 ;  /* 0x0000000448247825 */ /* 0x000fe200078e0230 */
[----:B------:R-:W-:-:S03]  /*36b0*/  SEL R24, R24, RZ, P3 ;  /* 0x000000ff18187207 */ /* 0x000fc60001800000 */
[----:B------:R-:W-:Y:S01]  /*36c0*/  IMAD.WIDE R48, R41, 0x4, R48 ;  /* 0x0000000429307825 */ /* 0x000fe200078e0230 */
[----:B------:R-:W-:-:S03]  /*36d0*/  SEL R73, R28, RZ, P3 ;  /* 0x000000ff1c497207 */ /* 0x000fc60001800000 */
[----:B-1----:R-:W-:-:S04]  /*36e0*/  IMAD.WIDE R40, R64, 0x4, R54 ;  /* 0x0000000440287825 */ /* 0x002fc800078e0236 */
[----:B------:R-:W-:Y:S01]  /*36f0*/  FMUL R76, R27, R76 ;  /* 0x0000004c1b4c7220 */ /* 0x000fe20000400000 */
[----:B------:R-:W-:Y:S01]  /*3700*/  FADD R73, R24, -R73 ;  /* 0x8000004918497221 */ /* 0x000fe20000000000 */
[----:B------:R-:W-:Y:S02]  /*3710*/  CS2R R24, SRZ ;  /* 0x0000000000187805 */ /* 0x000fe4000001ff00 */
[----:B------:R-:W-:Y:S02]  /*3720*/  CS2R R26, SRZ ;  /* 0x00000000001a7805 */ /* 0x000fe4000001ff00 */
[----:B------:R-:W-:Y:S01]  /*3730*/  CS2R R28, SRZ ;  /* 0x00000000001c7805 */ /* 0x000fe2000001ff00 */
[----:B------:R-:W2:Y:S01]  /*3740*/  LDG.E.EL.128 R40, desc[UR6][R40.64] ;  /* 0x0000000628287981 */ /* 0x000ea2000c2e1d00 */
[----:B------:R-:W-:-:S03]  /*3750*/  CS2R R30, SRZ ;  /* 0x00000000001e7805 */ /* 0x000fc6000001ff00 */
[----:B------:R0:W5:Y:S04]  /*3760*/  @P0 LDG.E.EL.128 R24, desc[UR6][R32.64] ;  /* 0x0000000620180981 */ /* 0x000168000c2e1d00 */
[----:B------:R1:W5:Y:S01]  /*3770*/  @P0 LDG.E.EL.128 R28, desc[UR6][R34.64] ;  /* 0x00000006221c0981 */ /* 0x000362000c2e1d00 */
[----:B------:R-:W-:Y:S02]  /*3780*/  FMUL R80, R39, R80 ;  /* 0x0000005027507220 */ /* 0x000fe40000400000 */
[----:B------:R-:W4:Y:S01]  /*3790*/  LDC.64 R38, c[0x0][0x2d8] ;  /* 0x0000b600ff267b82 */ /* 0x000f220000000a00 */
[----:B------:R-:W5:Y:S01]  /*37a0*/  @!P6 LDG.E.EL.128 R44, desc[UR6][R48.64] ;  /* 0x00000006302ce981 */ /* 0x000f62000c2e1d00 */
[----:B0-----:R-:W-:Y:S02]  /*37b0*/  CS2R R32, SRZ ;  /* 0x0000000000207805 */ /* 0x001fe4000001ff00 */
[----:B-1----:R-:W-:Y:S01]  /*37c0*/  CS2R R34, SRZ ;  /* 0x0000000000227805 */ /* 0x002fe2000001ff00 */
[----:B------:R-:W-:Y:S01]  /*37d0*/  FMUL R73, R50, R73 ;  /* 0x0000004932497220 */ /* 0x000fe20000400000 */
[----:B---3--:R-:W-:-:S04]  /*37e0*/  IMAD.WIDE R50, R11, 0x4, R66 ;  /* 0x000000040b327825 */ /* 0x008fc800078e0242 */
[----:B------:R0:W3:Y:S01]  /*37f0*/  @!P6 LDG.E.EL.128 R32, desc[UR6][R36.64] ;  /* 0x000000062420e981 */ /* 0x0000e2000c2e1d00 */
[----:B------:R-:W-:-:S03]  /*3800*/  IMAD.WIDE R66, R64, 0x4, R66 ;  /* 0x0000000440427825 */ /* 0x000fc600078e0242 */
[----:B------:R-:W3:Y:S04]  /*3810*/  LDG.E.EL.128 R48, desc[UR6][R50.64] ;  /* 0x0000000632307981 */ /* 0x000ee8000c2e1d00 */
[----:B------:R-:W3:Y:S01]  /*3820*/  LDG.E.EL.128 R60, desc[UR6][R66.64] ;  /* 0x00000006423c7981 */ /* 0x000ee2000c2e1d00 */
[----:B0-----:R-:W-:-:S04]  /*3830*/  IMAD.WIDE R36, R11, 0x4, R56 ;  /* 0x000000040b247825 */ /* 0x001fc800078e0238 */
[----:B------:R-:W-:-:S04]  /*3840*/  IMAD.WIDE R56, R64, 0x4, R56 ;  /* 0x0000000440387825 */ /* 0x000fc800078e0238 */
[--C-:B----4-:R-:W-:Y:S02]  /*3850*/  IMAD.WIDE R52, R11, 0x4, R38.reuse ;  /* 0x000000040b347825 */ /* 0x110fe400078e0226 */
[----:B------:R-:W4:Y:S02]  /*3860*/  LDG.E.EL.128 R56, desc[UR6][R56.64] ;  /* 0x0000000638387981 */ /* 0x000f24000c2e1d00 */
[----:B------:R-:W-:Y:S02]  /*3870*/  IMAD.WIDE R64, R64, 0x4, R38 ;  /* 0x0000000440407825 */ /* 0x000fe400078e0226 */
[----:B------:R-:W3:Y:S04]  /*3880*/  LDG.E.EL.128 R36, desc[UR6][R36.64] ;  /* 0x0000000624247981 */ /* 0x000ee8000c2e1d00 */
[----:B------:R-:W3:Y:S04]  /*3890*/  LDG.E.EL.128 R52, desc[UR6][R52.64] ;  /* 0x0000000634347981 */ /* 0x000ee8000c2e1d00 */
[----:B------:R-:W3:Y:S01]  /*38a0*/  LDG.E.EL.128 R64, desc[UR6][R64.64] ;  /* 0x0000000640407981 */ /* 0x000ee2000c2e1d00 */
[----:B------:R-:W-:-:S02]  /*38b0*/  SEL R89, R16, RZ, P3 ;  /* 0x000000ff10597207 */ /* 0x000fc40001800000 */
[----:B------:R-:W0:Y:S01]  /*38c0*/  S2R R16, SR_TID.X ;  /* 0x0000000000107919 */ /* 0x000e220000002100 */
[----:B------:R-:W-:Y:S01]  /*38d0*/  SEL R20, R20, RZ, P3 ;  /* 0x000000ff14147207 */ /* 0x000fe20001800000 */
[----:B------:R-:W1:Y:S01]  /*38e0*/  S2UR UR5, SR_CgaCtaId ;  /* 0x00000000000579c3 */ /* 0x000e620000008800 */
[----:B------:R-:W-:-:S03]  /*38f0*/  SEL R18, R18, RZ, P3 ;  /* 0x000000ff12127207 */ /* 0x000fc60001800000 */
[----:B------:R-:W-:Y:S01]  /*3900*/  FFMA R73, R89, R73, R20 ;  /* 0x0000004959497223 */ /* 0x000fe20000000014 */
[----:B------:R-:W-:Y:S02]  /*3910*/  SEL R20, R17, RZ, P3 ;  /* 0x000000ff11147207 */ /* 0x000fe40001800000 */
[----:B------:R-:W-:Y:S02]  /*3920*/  SEL R17, R22, RZ, P3 ;  /* 0x000000ff16117207 */ /* 0x000fe40001800000 */
[----:B------:R-:W-:-:S03]  /*3930*/  SEL R21, R21, RZ, P3 ;  /* 0x000000ff15157207 */ /* 0x000fc60001800000 */
[----:B------:R-:W-:Y:S02]  /*3940*/  FFMA R76, R18, R76, R17 ;  /* 0x0000004c124c7223 */ /* 0x000fe40000000011 */
[----:B------:R-:W-:Y:S01]  /*3950*/  FFMA R74, R20, R74, R21 ;  /* 0x0000004a144a7223 */ /* 0x000fe20000000015 */
[----:B------:R-:W-:Y:S01]  /*3960*/  UMOV UR4, 0x400 ;  /* 0x0000040000047882 */ /* 0x000fe20000000000 */
[----:B0-----:R-:W-:-:S05]  /*3970*/  IMAD.SHL.U32 R17, R16, 0x4, RZ ;  /* 0x0000000410117824 */ /* 0x001fca00078e00ff */
[----:B------:R-:W-:-:S04]  /*3980*/  LOP3.LUT R20, R17, 0x1fc, RZ, 0xc0, !PT ;  /* 0x000001fc11147812 */ /* 0x000fc800078ec0ff */
[----:B------:R-:W-:Y:S01]  /*3990*/  LOP3.LUT R18, R20, 0x200, RZ, 0xfc, !PT ;  /* 0x0000020014127812 */ /* 0x000fe200078efcff */
[----:B-1----:R-:W-:-:S03]  /*39a0*/  UPRMT UR4, UR5, 0x654, UR4 ;  /* 0x0000065405047896 */ /* 0x002fc60008000004 */
[----:B------:R-:W-:-:S04]  /*39b0*/  SHF.R.U32.HI R21, RZ, 0x5, R18 ;  /* 0x00000005ff157819 */ /* 0x000fc80000011612 */
[----:B------:R-:W-:Y:S02]  /*39c0*/  LOP3.LUT R22, R21, 0x1c, RZ, 0xc0, !PT ;  /* 0x0000001c15167812 */ /* 0x000fe400078ec0ff */
[----:B------:R-:W-:-:S03]  /*39d0*/  SEL R19, R19, RZ, P3 ;  /* 0x000000ff13137207 */ /* 0x000fc60001800000 */
[----:B------:R-:W-:Y:S01]  /*39e0*/  VIADD R89, R22, UR4 ;  /* 0x0000000416597c36 */ /* 0x000fe20008000000 */
[----:B------:R-:W-:Y:S02]  /*39f0*/  SEL R22, R23, RZ, P3 ;  /* 0x000000ff17167207 */ /* 0x000fe40001800000 */
[----:B------:R-:W-:-:S04]  /*3a00*/  FSETP.GEU.AND P3, PT, R84, RZ, PT ;  /* 0x000000ff5400720b */ /* 0x000fc80003f6e000 */
[----:B------:R-:W-:Y:S02]  /*3a10*/  FSEL R84, R84, RZ, P3 ;  /* 0x000000ff54547208 */ /* 0x000fe40001800000 */
        /* <DEDUP_REMOVED lines=8> */
[C---:B------:R-:W-:Y:S01]  /*3aa0*/  FSETP.GEU.AND P3, PT, R76.reuse, RZ, PT ;  /* 0x000000ff4c00720b */ /* 0x040fe20003f6e000 */
[----:B------:R-:W-:Y:S01]  /*3ab0*/  FADD R15, R15, 9.9999997473787516356e-06 ;  /* 0x3727c5ac0f0f7421 */ /* 0x000fe20000000000 */
[----:B------:R-:W-:Y:S02]  /*3ac0*/  FFMA R19, R19, R80, R22 ;  /* 0x0000005013137223 */ /* 0x000fe40000000016 */
[----:B------:R-:W-:Y:S02]  /*3ad0*/  FSEL R76, R76, RZ, P3 ;  /* 0x000000ff4c4c7208 */ /* 0x000fe40001800000 */
[C---:B------:R-:W-:Y:S01]  /*3ae0*/  FSETP.GEU.AND P3, PT, R75.reuse, RZ, PT ;  /* 0x000000ff4b00720b */ /* 0x040fe20003f6e000 */
[----:B------:R-:W-:Y:S01]  /*3af0*/  FFMA R0, R0, R85, R3 ;  /* 0x0000005500007223 */ /* 0x000fe20000000003 */
[----:B------:R-:W-:Y:S01]  /*3b00*/  ISETP.GE.U32.AND P5, PT, R88, 0x100, PT ;  /* 0x000001005800780c */ /* 0x000fe20003fa6070 */
[----:B------:R-:W0:Y:S01]  /*3b10*/  MUFU.SQRT R3, R15 ;  /* 0x0000000f00037308 */ /* 0x000e220000002000 */
[----:B------:R-:W-:-:S02]  /*3b20*/  FSEL R75, R75, RZ, P3 ;  /* 0x000000ff4b4b7208 */ /* 0x000fc40001800000 */
[----:B------:R-:W-:Y:S01]  /*3b30*/  FSETP.GEU.AND P3, PT, R19, RZ, PT ;  /* 0x000000ff1300720b */ /* 0x000fe20003f6e000 */
[----:B------:R-:W-:Y:S01]  /*3b40*/  FFMA R10, R10, R71, R68 ;  /* 0x000000470a0a7223 */ /* 0x000fe20000000044 */
[----:B------:R-:W-:Y:S01]  /*3b50*/  ISETP.GT.AND P4, PT, R11, 0x1bf, PT ;  /* 0x000001bf0b00780c */ /* 0x000fe20003f84270 */
[----:B------:R-:W-:Y:S01]  /*3b60*/  FADD R12, R12, 9.9999997473787516356e-06 ;  /* 0x3727c5ac0c0c7421 */ /* 0x000fe20000000000 */
[----:B------:R-:W-:Y:S01]  /*3b70*/  FSEL R19, R19, RZ, P3 ;  /* 0x000000ff13137208 */ /* 0x000fe20001800000 */
[----:B------:R-:W-:Y:S01]  /*3b80*/  FADD R13, R13, 9.9999997473787516356e-06 ;  /* 0x3727c5ac0d0d7421 */ /* 0x000fe20000000000 */
[----:B------:R-:W-:Y:S01]  /*3b90*/  @P2 FSEL R84, R73, RZ, P4 ;  /* 0x000000ff49542208 */ /* 0x000fe20002000000 */
[----:B------:R-:W-:Y:S01]  /*3ba0*/  FFMA R4, R69, R86, R4 ;  /* 0x0000005645047223 */ /* 0x000fe20000000004 */
[----:B------:R-:W-:Y:S02]  /*3bb0*/  @P2 FSEL R77, R76, RZ, P4 ;  /* 0x000000ff4c4d2208 */ /* 0x000fe40002000000 */
[----:B------:R-:W-:-:S02]  /*3bc0*/  @P2 FSEL R81, R74, RZ, P4 ;  /* 0x000000ff4a512208 */ /* 0x000fc40002000000 */
[----:B------:R-:W-:Y:S02]  /*3bd0*/  @P2 FSEL R75, R19, RZ, P4 ;  /* 0x000000ff134b2208 */ /* 0x000fe40002000000 */
[----:B------:R-:W-:Y:S01]  /*3be0*/  FSETP.GEU.AND P4, PT, R10, RZ, PT ;  /* 0x000000ff0a00720b */ /* 0x000fe20003f8e000 */
[----:B------:R-:W1:Y:S01]  /*3bf0*/  MUFU.SQRT R12, R12 ;  /* 0x0000000c000c7308 */ /* 0x000e620000002000 */
[----:B------:R-:W-:Y:S01]  /*3c00*/  FFMA R2, R2, R87, R5 ;  /* 0x0000005702027223 */ /* 0x000fe20000000005 */
[----:B------:R-:W-:Y:S02]  /*3c10*/  FSETP.GEU.AND P2, PT, R4, RZ, PT ;  /* 0x000000ff0400720b */ /* 0x000fe40003f4e000 */
[----:B------:R-:W-:Y:S02]  /*3c20*/  @!P5 FSEL R84, R10, RZ, P4 ;  /* 0x000000ff0a54d208 */ /* 0x000fe40002000000 */
[----:B0-----:R-:W-:Y:S02]  /*3c30*/  FSETP.GT.AND P4, PT, R3, 8.50705917302346158658e+37, PT ;  /* 0x7e8000000300780b */ /* 0x001fe40003f84000 */
[----:B------:R-:W0:Y:S01]  /*3c40*/  MUFU.SQRT R13, R13 ;  /* 0x0000000d000d7308 */ /* 0x000e220000002000 */
[----:B------:R-:W-:-:S02]  /*3c50*/  FSETP.GEU.AND P3, PT, R2, RZ, PT ;  /* 0x000000ff0200720b */ /* 0x000fc40003f6e000 */
[----:B------:R-:W-:Y:S02]  /*3c60*/  @!P5 FSEL R75, R4, RZ, P2 ;  /* 0x000000ff044bd208 */ /* 0x000fe40001000000 */
[C---:B------:R-:W-:Y:S02]  /*3c70*/  FSETP.GEU.AND P2, PT, R3.reuse, 1.175494350822287508e-38, PT ;  /* 0x008000000300780b */ /* 0x040fe40003f4e000 */
[----:B------:R-:W-:Y:S01]  /*3c80*/  @!P5 FSEL R77, R2, RZ, P3 ;  /* 0x000000ff024dd208 */ /* 0x000fe20001800000 */
[----:B------:R-:W-:Y:S01]  /*3c90*/  IMAD.MOV.U32 R91, RZ, RZ, 0x3e800000 ;  /* 0x3e800000ff5b7424 */ /* 0x000fe200078e00ff */
[C---:B------:R-:W-:Y:S02]  /*3ca0*/  FSETP.GEU.AND P3, PT, R0.reuse, RZ, PT ;  /* 0x000000ff0000720b */ /* 0x040fe40003f6e000 */
[----:B------:R-:W-:Y:S02]  /*3cb0*/  @P4 FMUL R3, R3, 0.25 ;  /* 0x3e80000003034820 */ /* 0x000fe40000400000 */
[----:B------:R-:W-:-:S02]  /*3cc0*/  @!P5 FSEL R81, R0, RZ, P3 ;  /* 0x000000ff0051d208 */ /* 0x000fc40001800000 */
[C---:B-1----:R-:W-:Y:S02]  /*3cd0*/  FSETP.GT.AND P3, PT, R12.reuse, 8.50705917302346158658e+37, PT ;  /* 0x7e8000000c00780b */ /* 0x042fe40003f64000 */
[----:B------:R-:W-:Y:S02]  /*3ce0*/  FSEL R10, R91, 1, P4 ;  /* 0x3f8000005b0a7808 */ /* 0x000fe40002000000 */
[----:B0-----:R-:W-:Y:S01]  /*3cf0*/  FSETP.GT.AND P4, PT, R13, 8.50705917302346158658e+37, PT ;  /* 0x7e8000000d00780b */ /* 0x001fe20003f84000 */
[----:B------:R-:W-:Y:S01]  /*3d00*/  @!P2 FMUL R3, R3, 16777216 ;  /* 0x4b8000000303a820 */ /* 0x000fe20000400000 */
[----:B------:R-:W-:-:S05]  /*3d10*/  FSETP.GEU.AND P5, PT, R12, 1.175494350822287508e-38, PT ;  /* 0x008000000c00780b */ /* 0x000fca0003fae000 */
[----:B------:R-:W0:Y:S02]  /*3d20*/  MUFU.RCP R3, R3 ;  /* 0x0000000300037308 */ /* 0x000e240000001000 */
[----:B------:R-:W-:Y:S01]  /*3d30*/  @P3 FMUL R12, R12, 0.25 ;  /* 0x3e8000000c0c3820 */ /* 0x000fe20000400000 */
[----:B------:R-:W-:-:S05]  /*3d40*/  @!P2 FMUL R10, R10, 16777216 ;  /* 0x4b8000000a0aa820 */ /* 0x000fca0000400000 */
[----:B------:R-:W-:Y:S01]  /*3d50*/  @!P5 FMUL R12, R12, 16777216 ;  /* 0x4b8000000c0cd820 */ /* 0x000fe20000400000 */
[----:B------:R-:W-:Y:S01]  /*3d60*/  SHF.R.U32.HI R18, RZ, 0x3, R16 ;  /* 0x00000003ff127819 */ /* 0x000fe20000011610 */
[----:B0-----:R-:W-:-:S03]  /*3d70*/  FMUL R10, R3, R10 ;  /* 0x0000000a030a7220 */ /* 0x001fc60000400000 */
[----:B------:R-:W-:Y:S01]  /*3d80*/  LOP3.LUT R18, R18, 0xc, RZ, 0xc0, !PT ;  /* 0x0000000c12127812 */ /* 0x000fe200078ec0ff */
[----:B------:R-:W-:Y:S04]  /*3d90*/  MUFU.RCP R12, R12 ;  /* 0x0000000c000c7308 */ /* 0x000fe80000001000 */
[----:B------:R-:W-:-:S04]  /*3da0*/  VIADD R21, R18, UR4 ;  /* 0x0000000412157c36 */ /* 0x000fc80008000000 */
[----:B------:R-:W-:Y:S02]  /*3db0*/  IMAD R18, R20, 0x4, R21 ;  /* 0x0000000414127824 */ /* 0x000fe400078e0215 */
[----:B------:R-:W-:Y:S01]  /*3dc0*/  MUFU.RCP R21, R70 ;  /* 0x0000004600157308 */ /* 0x000fe20000001000 */
[----:B--2---:R-:W-:Y:S01]  /*3dd0*/  FADD R40, R40, 9.9999997473787516356e-06 ;  /* 0x3727c5ac28287421 */ /* 0x004fe20000000000 */
[----:B------:R-:W-:Y:S01]  /*3de0*/  FADD R41, R41, 9.9999997473787516356e-06 ;  /* 0x3727c5ac29297421 */ /* 0x000fe20000000000 */
[----:B-----5:R-:W-:-:S05]  /*3df0*/  SEL R5, R24, RZ, P0 ;  /* 0x000000ff18057207 */ /* 0x020fca0000000000 */
[----:B------:R-:W0:Y:S01]  /*3e00*/  MUFU.SQRT R40, R40 ;  /* 0x0000002800287308 */ /* 0x000e220000002000 */
[----:B------:R-:W-:Y:S02]  /*3e10*/  SEL R28, R28, RZ, P0 ;  /* 0x000000ff1c1c7207 */ /* 0x000fe40000000000 */
[----:B------:R-:W-:Y:S02]  /*3e20*/  SEL R4, R25, RZ, P0 ;  /* 0x000000ff19047207 */ /* 0x000fe40000000000 */
[----:B------:R-:W-:Y:S01]  /*3e30*/  SEL R29, R29, RZ, P0 ;  /* 0x000000ff1d1d7207 */ /* 0x000fe20000000000 */
[----:B------:R-:W-:Y:S02]  /*3e40*/  FFMA R78, R5, R78, R28 ;  /* 0x0000004e054e7223 */ /* 0x000fe4000000001c */
[----:B------:R-:W1:Y:S01]  /*3e50*/  MUFU.SQRT R2, R41 ;  /* 0x0000002900027308 */ /* 0x000e620000002000 */
[----:B------:R-:W-:Y:S01]  /*3e60*/  SEL R11, R26, RZ, P0 ;  /* 0x000000ff1a0b7207 */ /* 0x000fe20000000000 */
[----:B------:R-:W-:Y:S01]  /*3e70*/  FADD R42, R42, 9.9999997473787516356e-06 ;  /* 0x3727c5ac2a2a7421 */ /* 0x000fe20000000000 */
[----:B------:R-:W-:Y:S01]  /*3e80*/  SEL R0, R27, RZ, P0 ;  /* 0x000000ff1b007207 */ /* 0x000fe20000000000 */
[----:B------:R-:W-:Y:S01]  /*3e90*/  FADD R43, R43, 9.9999997473787516356e-06 ;  /* 0x3727c5ac2b2b7421 */ /* 0x000fe20000000000 */
[----:B------:R-:W-:Y:S01]  /*3ea0*/  SEL R30, R30, RZ, P0 ;  /* 0x000000ff1e1e7207 */ /* 0x000fe20000000000 */
[----:B------:R-:W-:Y:S01]  /*3eb0*/  FFMA R79, R4, R79, R29 ;  /* 0x0000004f044f7223 */ /* 0x000fe2000000001d */
[----:B------:R-:W-:-:S02]  /*3ec0*/  SEL R31, R31, RZ, P0 ;  /* 0x000000ff1f1f7207 */ /* 0x000fc40000000000 */
[C---:B------:R-:W-:Y:S02]  /*3ed0*/  FSETP.GEU.AND P0, PT, R78.reuse, RZ, PT ;  /* 0x000000ff4e00720b */ /* 0x040fe40003f0e000 */
[----:B------:R-:W-:Y:S02]  /*3ee0*/  FSEL R5, R91, 1, P3 ;  /* 0x3f8000005b057808 */ /* 0x000fe40001800000 */
[C---:B------:R-:W-:Y:S01]  /*3ef0*/  FSETP.GEU.AND P3, PT, R13.reuse, 1.175494350822287508e-38, PT ;  /* 0x008000000d00780b */ /* 0x040fe20003f6e000 */
[----:B------:R-:W-:Y:S01]  /*3f00*/  @P4 FMUL R13, R13, 0.25 ;  /* 0x3e8000000d0d4820 */ /* 0x000fe20000400000 */
[----:B------:R-:W-:Y:S01]  /*3f10*/  FSEL R4, R91, 1, P4 ;  /* 0x3f8000005b047808 */ /* 0x000fe20002000000 */
[----:B------:R-:W2:Y:S01]  /*3f20*/  MUFU.SQRT R42, R42 ;  /* 0x0000002a002a7308 */ /* 0x000ea20000002000 */
[----:B------:R-:W-:Y:S02]  /*3f30*/  @!P1 FSEL R84, R78, RZ, P0 ;  /* 0x000000ff4e549208 */ /* 0x000fe40000000000 */
[----:B0-----:R-:W-:-:S02]  /*3f40*/  FSETP.GT.AND P4, PT, R40, 8.50705917302346158658e+37, PT ;  /* 0x7e8000002800780b */ /* 0x001fc40003f84000 */
[----:B------:R-:W-:Y:S01]  /*3f50*/  FSETP.GEU.AND P0, PT, R79, RZ, PT ;  /* 0x000000ff4f00720b */ /* 0x000fe20003f0e000 */
[----:B------:R-:W-:Y:S02]  /*3f60*/  @!P5 FMUL R5, R5, 16777216 ;  /* 0x4b8000000505d820 */ /* 0x000fe40000400000 */
[----:B------:R-:W0:Y:S01]  /*3f70*/  MUFU.SQRT R43, R43 ;  /* 0x0000002b002b7308 */ /* 0x000e220000002000 */
[----:B------:R-:W-:Y:S01]  /*3f80*/  FSETP.GEU.AND P5, PT, R40, 1.175494350822287508e-38, PT ;  /* 0x008000002800780b */ /* 0x000fe20003fae000 */
[----:B------:R-:W-:Y:S01]  /*3f90*/  FFMA R82, R11, R82, R30 ;  /* 0x000000520b527223 */ /* 0x000fe2000000001e */
[----:B------:R-:W-:Y:S02]  /*3fa0*/  @!P1 FSEL R81, R79, RZ, P0 ;  /* 0x000000ff4f519208 */ /* 0x000fe40000000000 */
[----:B-1----:R-:W-:Y:S02]  /*3fb0*/  FSETP.GT.AND P0, PT, R2, 8.50705917302346158658e+37, PT ;  /* 0x7e8000000200780b */ /* 0x002fe40003f04000 */
[----:B------:R-:W-:Y:S01]  /*3fc0*/  FSETP.GEU.AND P2, PT, R82, RZ, PT ;  /* 0x000000ff5200720b */ /* 0x000fe20003f4e000 */
[----:B------:R-:W-:Y:S01]  /*3fd0*/  @P4 FMUL R40, R40, 0.25 ;  /* 0x3e80000028284820 */ /* 0x000fe20000400000 */
[----:B------:R-:W-:Y:S01]  /*3fe0*/  FSEL R3, R91, 1, P4 ;  /* 0x3f8000005b037808 */ /* 0x000fe20002000000 */
[----:B------:R-:W-:Y:S01]  /*3ff0*/  @!P3 FMUL R13, R13, 16777216 ;  /* 0x4b8000000d0db820 */ /* 0x000fe20000400000 */
[----:B------:R-:W-:-:S02]  /*4000*/  @!P1 FSEL R77, R82, RZ, P2 ;  /* 0x000000ff524d9208 */ /* 0x000fc40001000000 */
[----:B--2---:R-:W-:Y:S01]  /*4010*/  FSETP.GT.AND P2, PT, R42, 8.50705917302346158658e+37, PT ;  /* 0x7e8000002a00780b */ /* 0x004fe20003f44000 */
[----:B------:R-:W-:Y:S01]  /*4020*/  @!P5 FMUL R40, R40, 16777216 ;  /* 0x4b8000002828d820 */ /* 0x000fe20000400000 */
[----:B0-----:R-:W-:Y:S01]  /*4030*/  FSETP.GT.AND P4, PT, R43, 8.50705917302346158658e+37, PT ;  /* 0x7e8000002b00780b */ /* 0x001fe20003f84000 */
[----:B------:R-:W-:Y:S01]  /*4040*/  @!P5 FMUL R3, R3, 16777216 ;  /* 0x4b8000000303d820 */ /* 0x000fe20000400000 */
[----:B------:R-:W-:Y:S01]  /*4050*/  FSETP.GEU.AND P5, PT, R2, 1.175494350822287508e-38, PT ;  /* 0x008000000200780b */ /* 0x000fe20003fae000 */
[----:B------:R-:W-:Y:S01]  /*4060*/  @!P3 FMUL R4, R4, 16777216 ;  /* 0x4b8000000404b820 */ /* 0x000fe20000400000 */
[----:B------:R-:W-:Y:S01]  /*4070*/  @P0 FMUL R2, R2, 0.25 ;  /* 0x3e80000002020820 */ /* 0x000fe20000400000 */
[----:B------:R-:W-:Y:S01]  /*4080*/  FSEL R11, R91, 1, P0 ;  /* 0x3f8000005b0b7808 */ /* 0x000fe20000000000 */
[----:B------:R-:W0:Y:S01]  /*4090*/  MUFU.RCP R13, R13 ;  /* 0x0000000d000d7308 */ /* 0x000e220000001000 */
[----:B------:R-:W-:Y:S02]  /*40a0*/  FSETP.GEU.AND P3, PT, R42, 1.175494350822287508e-38, PT ;  /* 0x008000002a00780b */ /* 0x000fe40003f6e000 */
[----:B------:R-:W-:-:S02]  /*40b0*/  FSETP.GEU.AND P0, PT, R43, 1.175494350822287508e-38, PT ;  /* 0x008000002b00780b */ /* 0x000fc40003f0e000 */
[----:B------:R-:W-:Y:S02]  /*40c0*/  @P2 FMUL R42, R42, 0.25 ;  /* 0x3e8000002a2a2820 */ /* 0x000fe40000400000 */
[----:B------:R-:W-:Y:S02]  /*40d0*/  @P4 FMUL R43, R43, 0.25 ;  /* 0x3e8000002b2b4820 */ /* 0x000fe40000400000 */
[----:B------:R-:W-:Y:S01]  /*40e0*/  @!P5 FMUL R2, R2, 16777216 ;  /* 0x4b8000000202d820 */ /* 0x000fe20000400000 */
[----:B---3--:R-:W-:Y:S01]  /*40f0*/  FADD R32, -R36, R32 ;  /* 0x0000002024207221 */ /* 0x008fe20000000100 */
[----:B------:R-:W-:-:S03]  /*4100*/  FADD R33, -R37, R33 ;  /* 0x0000002125217221 */ /* 0x000fc60000000100 */
[----:B------:R-:W-:Y:S02]  /*4110*/  @!P3 FMUL R42, R42, 16777216 ;  /* 0x4b8000002a2ab820 */ /* 0x000fe40000400000 */
[----:B------:R-:W-:Y:S01]  /*4120*/  @!P0 FMUL R43, R43, 16777216 ;  /* 0x4b8000002b2b8820 */ /* 0x000fe20000400000 */
[----:B0-----:R-:W-:Y:S01]  /*4130*/  FMUL R4, R13, R4 ;  /* 0x000000040d047220 */ /* 0x001fe20000400000 */
[----:B------:R-:W-:Y:S01]  /*4140*/  FMUL R5, R12, R5 ;  /* 0x000000050c057220 */ /* 0x000fe20000400000 */
[----:B------:R-:W-:Y:S02]  /*4150*/  MUFU.RCP R40, R40 ;  /* 0x0000002800287308 */ /* 0x000fe40000001000 */
[----:B------:R-:W-:Y:S01]  /*4160*/  FMUL R4, R4, R33 ;  /* 0x0000002104047220 */ /* 0x000fe20000400000 */
[----:B------:R-:W-:-:S05]  /*4170*/  FMUL R5, R5, R32 ;  /* 0x0000002005057220 */ /* 0x000fca0000400000 */
[----:B------:R-:W-:Y:S01]  /*4180*/  MUFU.RCP R42, R42 ;  /* 0x0000002a002a7308 */ /* 0x000fe20000001000 */
[----:B------:R-:W-:Y:S01]  /*4190*/  FFMA R48, R48, R5, R52 ;  /* 0x0000000530307223 */ /* 0x000fe20000000034 */
[----:B------:R-:W-:-:S06]  /*41a0*/  FFMA R49, R49, R4, R53 ;  /* 0x0000000431317223 */ /* 0x000fcc0000000035 */
[----:B------:R-:W0:Y:S01]  /*41b0*/  MUFU.RCP R43, R43 ;  /* 0x0000002b002b7308 */ /* 0x000e220000001000 */
[----:B------:R-:W-:Y:S01]  /*41c0*/  FADD R35, -R39, R35 ;  /* 0x0000002327237221 */ /* 0x000fe20000000100 */
[----:B------:R-:W-:-:S06]  /*41d0*/  FSEL R5, R91, 1, P2 ;  /* 0x3f8000005b057808 */ /* 0x000fcc0001000000 */
[----:B------:R-:W1:Y:S01]  /*41e0*/  MUFU.RCP R2, R2 ;  /* 0x0000000200027308 */ /* 0x000e620000001000 */
[----:B------:R-:W-:Y:S01]  /*41f0*/  FSEL R4, R91, 1, P4 ;  /* 0x3f8000005b047808 */ /* 0x000fe20002000000 */
[----:B------:R-:W-:Y:S01]  /*4200*/  FADD R34, -R38, R34 ;  /* 0x0000002226227221 */ /* 0x000fe20000000100 */
[----:B------:R-:W-:Y:S01]  /*4210*/  FMUL R21, R21, R14 ;  /* 0x0000000e15157220 */ /* 0x000fe20000400000 */
[----:B------:R-:W-:Y:S01]  /*4220*/  FMUL R10, R10, R35 ;  /* 0x000000230a0a7220 */ /* 0x000fe20000400000 */
[----:B------:R-:W-:Y:S01]  /*4230*/  @!P5 FMUL R11, R11, 16777216 ;  /* 0x4b8000000b0bd820 */ /* 0x000fe20000400000 */
[----:B------:R-:W-:Y:S01]  /*4240*/  @!P3 FMUL R5, R5, 16777216 ;  /* 0x4b8000000505b820 */ /* 0x000fe20000400000 */
[----:B------:R-:W-:Y:S01]  /*4250*/  @!P0 FMUL R4, R4, 16777216 ;  /* 0x4b80000004048820 */ /* 0x000fe20000400000 */
[----:B------:R-:W-:Y:S01]  /*4260*/  FMUL R21, R21, R34 ;  /* 0x0000002215157220 */ /* 0x000fe20000400000 */
[----:B------:R-:W-:Y:S01]  /*4270*/  FFMA R51, R51, R10, R55 ;  /* 0x0000000a33337223 */ /* 0x000fe20000000037 */
[----:B----4-:R-:W-:Y:S01]  /*4280*/  FADD R13, -R56, R44 ;  /* 0x0000002c380d7221 */ /* 0x010fe20000000100 */
[----:B------:R-:W-:Y:S01]  /*4290*/  FADD R45, -R57, R45 ;  /* 0x0000002d392d7221 */ /* 0x000fe20000000100 */
[----:B------:R-:W-:Y:S01]  /*42a0*/  FADD R15, -R58, R46 ;  /* 0x0000002e3a0f7221 */ /* 0x000fe20000000100 */
[----:B------:R-:W-:Y:S01]  /*42b0*/  FADD R10, -R59, R47 ;  /* 0x0000002f3b0a7221 */ /* 0x000fe20000000100 */
[----:B------:R-:W-:Y:S01]  /*42c0*/  FFMA R0, R0, R83, R31 ;  /* 0x0000005300007223 */ /* 0x000fe2000000001f */
[----:B0-----:R-:W-:Y:S01]  /*42d0*/  FMUL R43, R43, R4 ;  /* 0x000000042b2b7220 */ /* 0x001fe20000400000 */
[----:B------:R-:W-:Y:S01]  /*42e0*/  FMUL R42, R42, R5 ;  /* 0x000000052a2a7220 */ /* 0x000fe20000400000 */
[----:B------:R-:W-:Y:S01]  /*42f0*/  FMUL R40, R40, R3 ;  /* 0x0000000328287220 */ /* 0x000fe20000400000 */
[----:B-1----:R-:W-:Y:S01]  /*4300*/  FMUL R2, R2, R11 ;  /* 0x0000000b02027220 */ /* 0x002fe20000400000 */
[----:B------:R-:W-:Y:S01]  /*4310*/  BAR.SYNC.DEFER_BLOCKING 0x0 ;  /* 0x0000000000007b1d */ /* 0x000fe20000010000 */
[----:B------:R-:W-:Y:S01]  /*4320*/  FFMA R50, R50, R21, R54 ;  /* 0x0000001532327223 */ /* 0x000fe20000000036 */
[----:B------:R-:W-:Y:S01]  /*4330*/  FMUL R10, R43, R10 ;  /* 0x0000000a2b0a7220 */ /* 0x000fe20000400000 */
[----:B------:R-:W-:Y:S01]  /*4340*/  FMUL R15, R42, R15 ;  /* 0x0000000f2a0f7220 */ /* 0x000fe20000400000 */
[----:B------:R-:W-:Y:S01]  /*4350*/  FMUL R2, R2, R45 ;  /* 0x0000002d02027220 */ /* 0x000fe20000400000 */
[----:B------:R-:W-:Y:S01]  /*4360*/  FMUL R13, R40, R13 ;  /* 0x0000000d280d7220 */ /* 0x000fe20000400000 */
[----:B------:R-:W-:-:S02]  /*4370*/  FSETP.GEU.AND P0, PT, R0, RZ, PT ;  /* 0x000000ff0000720b */ /* 0x000fc40003f0e000 */
[C---:B------:R-:W-:Y:S01]  /*4380*/  FSETP.GEU.AND P5, PT, R6.reuse, -R51, PT ;  /* 0x800000330600720b */ /* 0x040fe20003fae000 */
[----:B------:R-:W-:Y:S01]  /*4390*/  FADD R6, R6, R51 ;  /* 0x0000003306067221 */ /* 0x000fe20000000000 */
[C---:B------:R-:W-:Y:S01]  /*43a0*/  FSETP.GEU.AND P2, PT, R9.reuse, -R50, PT ;  /* 0x800000320900720b */ /* 0x040fe20003f4e000 */
[----:B------:R-:W-:Y:S01]  /*43b0*/  FADD R9, R9, R50 ;  /* 0x0000003209097221 */ /* 0x000fe20000000000 */
[----:B------:R-:W-:Y:S01]  /*43c0*/  FFMA R10, R63, R10, R67 ;  /* 0x0000000a3f0a7223 */ /* 0x000fe20000000043 */
[----:B------:R-:W-:Y:S01]  /*43d0*/  FFMA R62, R62, R15, R66 ;  /* 0x0000000f3e3e7223 */ /* 0x000fe20000000042 */
[----:B------:R-:W-:Y:S01]  /*43e0*/  FFMA R13, R60, R13, R64 ;  /* 0x0000000d3c0d7223 */ /* 0x000fe20000000040 */
[----:B------:R-:W-:Y:S01]  /*43f0*/  FFMA R2, R61, R2, R65 ;  /* 0x000000023d027223 */ /* 0x000fe20000000041 */
[----:B------:R-:W-:Y:S02]  /*4400*/  @!P1 FSEL R75, R0, RZ, P0 ;  /* 0x000000ff004b9208 */ /* 0x000fe40000000000 */
[----:B------:R-:W-:-:S02]  /*4410*/  FSEL R3, R6, RZ, P5 ;  /* 0x000000ff06037208 */ /* 0x000fc40002800000 */
[----:B------:R-:W-:Y:S02]  /*4420*/  FSEL R15, R9, RZ, P2 ;  /* 0x000000ff090f7208 */ /* 0x000fe40001000000 */
[C---:B------:R-:W-:Y:S01]  /*4430*/  FSETP.GEU.AND P3, PT, R8.reuse, -R49, PT ;  /* 0x800000310800720b */ /* 0x040fe20003f6e000 */
[----:B------:R-:W-:Y:S01]  /*4440*/  FADD R8, R8, R49 ;  /* 0x0000003108087221 */ /* 0x000fe20000000000 */
        /* <DEDUP_REMOVED lines=10> */
[----:B------:R-:W-:-:S02]  /*44f0*/  LOP3.LUT R0, R16, 0x7f, RZ, 0xc0, !PT ;  /* 0x0000007f10007812 */ /* 0x000fc400078ec0ff */
[----:B------:R-:W-:Y:S02]  /*4500*/  FSEL R19, R8, RZ, P3 ;  /* 0x000000ff08137208 */ /* 0x000fe40001800000 */
[----:B------:R-:W-:Y:S01]  /*4510*/  LEA R0, R0, UR4, 0x2 ;  /* 0x0000000400007c11 */ /* 0x000fe2000f8e10ff */
[----:B------:R-:W0:Y:S01]  /*4520*/  S2R R91, SR_CTAID.X ;  /* 0x00000000005b7919 */ /* 0x000e220000002500 */
[----:B------:R-:W-:Y:S01]  /*4530*/  FSEL R21, R7, RZ, P4 ;  /* 0x000000ff07157208 */ /* 0x000fe20002000000 */
[----:B------:R-:W-:Y:S01]  /*4540*/  IMAD R20, R20, 0x4, R89 ;  /* 0x0000000414147824 */ /* 0x000fe200078e0259 */
[----:B------:R-:W-:Y:S02]  /*4550*/  FSEL R23, R10, RZ, P1 ;  /* 0x000000ff0a177208 */ /* 0x000fe40000800000 */
[----:B------:R-:W-:Y:S02]  /*4560*/  FSEL R25, R62, RZ, P0 ;  /* 0x000000ff3e197208 */ /* 0x000fe40000000000 */
[----:B------:R-:W-:-:S02]  /*4570*/  FSEL R27, R2, RZ, P5 ;  /* 0x000000ff021b7208 */ /* 0x000fc40002800000 */
[----:B------:R-:W-:Y:S01]  /*4580*/  FSEL R29, R13, RZ, P2 ;  /* 0x000000ff0d1d7208 */ /* 0x000fe20001000000 */
[----:B------:R-:W-:Y:S01]  /*4590*/  STS [R0], R21 ;  /* 0x0000001500007388 */ /* 0x000fe20000000800 */
[----:B------:R-:W1:Y:S01]  /*45a0*/  LDC.64 R12, c[0x0][0x210] ;  /* 0x00008400ff0c7b82 */ /* 0x000e620000000a00 */
[----:B------:R-:W-:Y:S01]  /*45b0*/  SHF.R.U32.HI R16, RZ, 0x5, R16 ;  /* 0x00000005ff107819 */ /* 0x000fe20000011610 */
[----:B------:R-:W-:Y:S01]  /*45c0*/  VIADD R31, R93, 0x4 ;  /* 0x000000045d1f7836 */ /* 0x000fe20000000000 */
[----:B------:R-:W-:Y:S01]  /*45d0*/  STS [R0+0x204], R19 ;  /* 0x0002041300007388 */ /* 0x000fe20000000800 */
[----:B------:R-:W-:Y:S01]  /*45e0*/  FSETP.GTU.AND P3, PT, R15, RZ, PT ;  /* 0x000000ff0f00720b */ /* 0x000fe20003f6c000 */
[----:B------:R-:W-:Y:S02]  /*45f0*/  ULDC.64 UR4, c[0x0][0x2e0] ;  /* 0x0000b80000047ab9 */ /* 0x000fe40000000a00 */
[----:B------:R-:W-:Y:S04]  /*4600*/  STS [R0+0x408], R15 ;  /* 0x0004080f00007388 */ /* 0x000fe80000000800 */
[----:B------:R-:W-:Y:S04]  /*4610*/  STS [R0+0x60c], R3 ;  /* 0x00060c0300007388 */ /* 0x000fe80000000800 */
[----:B------:R-:W-:Y:S04]  /*4620*/  STS [R0+0x810], R29 ;  /* 0x0008101d00007388 */ /* 0x000fe80000000800 */
[----:B------:R-:W-:Y:S04]  /*4630*/  STS [R0+0xa14], R27 ;  /* 0x000a141b00007388 */ /* 0x000fe80000000800 */
[----:B------:R-:W-:Y:S04]  /*4640*/  STS [R0+0xc18], R25 ;  /* 0x000c181900007388 */ /* 0x000fe80000000800 */
[----:B------:R2:W-:Y:S01]  /*4650*/  STS [R0+0xe1c], R23 ;  /* 0x000e1c1700007388 */ /* 0x0005e20000000800 */
[----:B------:R-:W-:Y:S01]  /*4660*/  BAR.SYNC.DEFER_BLOCKING 0x0 ;  /* 0x0000000000007b1d */ /* 0x000fe20000010000 */
[----:B0-----:R-:W-:-:S05]  /*4670*/  IMAD.SHL.U32 R91, R91, 0x80, RZ ;  /* 0x000000805b5b7824 */ /* 0x001fca00078e00ff */
[----:B------:R-:W-:Y:S04]  /*4680*/  LDS R4, [R18] ;  /* 0x0000000012047984 */ /* 0x000fe80000000800 */
[----:B------:R-:W-:Y:S04]  /*4690*/  LDS R5, [R18+0x4] ;  /* 0x0000040012057984 */ /* 0x000fe80000000800 */
[----:B------:R-:W-:Y:S04]  /*46a0*/  LDS R6, [R18+0x8] ;  /* 0x0000080012067984 */ /* 0x000fe80000000800 */
[----:B------:R0:W3:Y:S04]  /*46b0*/  LDS R7, [R18+0xc] ;  /* 0x00000c0012077984 */ /* 0x0000e80000000800 */
[----:B------:R-:W-:Y:S04]  /*46c0*/  LDS R8, [R20+0x800] ;  /* 0x0008000014087984 */ /* 0x000fe80000000800 */
[----:B------:R-:W-:Y:S04]  /*46d0*/  LDS R9, [R20+0x804] ;  /* 0x0008040014097984 */ /* 0x000fe80000000800 */
[----:B------:R-:W-:Y:S04]  /*46e0*/  LDS R10, [R20+0x808] ;  /* 0x00080800140a7984 */ /* 0x000fe80000000800 */
[----:B------:R-:W4:Y:S01]  /*46f0*/  LDS R11, [R20+0x80c] ;  /* 0x00080c00140b7984 */ /* 0x000f220000000800 */
[----:B--2---:R-:W-:-:S02]  /*4700*/  SGXT.U32 R0, R16, 0x2 ;  /* 0x000000021000781a */ /* 0x004fc40000000000 */
[----:B------:R-:W-:Y:S02]  /*4710*/  LOP3.LUT R17, R91, 0x7c, R17, 0xf8, !PT ;  /* 0x0000007c5b117812 */ /* 0x000fe400078ef811 */
[----:B------:R-:W-:Y:S02]  /*4720*/  FSETP.GTU.AND P4, PT, R3, RZ, PT ;  /* 0x000000ff0300720b */ /* 0x000fe40003f8c000 */
[-C--:B------:R-:W-:Y:S02]  /*4730*/  LOP3.LUT R2, R31, R0.reuse, RZ, 0xfc, !PT ;  /* 0x000000001f027212 */ /* 0x080fe400078efcff */
[----:B------:R-:W-:Y:S02]  /*4740*/  LOP3.LUT R0, R93, R0, RZ, 0xfc, !PT ;  /* 0x000000005d007212 */ /* 0x000fe400078efcff */
[----:B------:R-:W-:Y:S02]  /*4750*/  FSETP.GTU.AND P1, PT, R21, RZ, PT ;  /* 0x000000ff1500720b */ /* 0x000fe40003f2c000 */
[----:B------:R-:W-:-:S02]  /*4760*/  FSETP.GTU.AND P2, PT, R19, RZ, PT ;  /* 0x000000ff1300720b */ /* 0x000fc40003f4c000 */
[----:B------:R-:W-:Y:S02]  /*4770*/  ISETP.GE.AND P0, PT, R17, 0x64, PT ;  /* 0x000000641100780c */ /* 0x000fe40003f06270 */
[----:B------:R-:W-:Y:S02]  /*4780*/  SEL R14, RZ, 0x1, P4 ;  /* 0x00000001ff0e7807 */ /* 0x000fe40002000000 */
[----:B------:R-:W-:Y:S02]  /*4790*/  SEL R15, RZ, 0x1, P3 ;  /* 0x00000001ff0f7807 */ /* 0x000fe40001800000 */
[----:B------:R-:W-:Y:S02]  /*47a0*/  FSETP.GTU.AND P4, PT, R23, RZ, PT ;  /* 0x000000ff1700720b */ /* 0x000fe40003f8c000 */
[----:B------:R-:W-:Y:S01]  /*47b0*/  FSETP.GTU.AND P3, PT, R25, RZ, PT ;  /* 0x000000ff1900720b */ /* 0x000fe20003f6c000 */
[--C-:B------:R-:W-:Y:S01]  /*47c0*/  IMAD R3, R0, 0x64, R17.reuse ;  /* 0x0000006400037824 */ /* 0x100fe200078e0211 */
[----:B------:R-:W-:Y:S01]  /*47d0*/  SEL R16, RZ, 0x1, P2 ;  /* 0x00000001ff107807 */ /* 0x000fe20001000000 */
[----:B------:R-:W-:Y:S01]  /*47e0*/  IMAD R17, R2, 0x64, R17 ;  /* 0x0000006402117824 */ /* 0x000fe200078e0211 */
[----:B------:R-:W-:-:S02]  /*47f0*/  SEL R19, RZ, 0x1, P1 ;  /* 0x00000001ff137807 */ /* 0x000fc40000800000 */
[----:B------:R-:W-:Y:S02]  /*4800*/  PRMT R0, R15, 0x3340, R14 ;  /* 0x000033400f007816 */ /* 0x000fe4000000000e */
[----:B------:R-:W-:Y:S02]  /*4810*/  FSETP.GTU.AND P1, PT, R29, RZ, PT ;  /* 0x000000ff1d00720b */ /* 0x000fe40003f2c000 */
[----:B------:R-:W-:Y:S02]  /*4820*/  FSETP.GTU.AND P2, PT, R27, RZ, PT ;  /* 0x000000ff1b00720b */ /* 0x000fe40003f4c000 */
[----:B------:R-:W-:Y:S02]  /*4830*/  SEL R14, RZ, 0x1, P4 ;  /* 0x00000001ff0e7807 */ /* 0x000fe40002000000 */
[----:B------:R-:W-:Y:S01]  /*4840*/  SEL R15, RZ, 0x1, P3 ;  /* 0x00000001ff0f7807 */ /* 0x000fe20001800000 */
[----:B-1----:R-:W-:Y:S01]  /*4850*/  IMAD.WIDE R2, R3, 0x4, R12 ;  /* 0x0000000403027825 */ /* 0x002fe200078e020c */
[----:B------:R-:W-:-:S02]  /*4860*/  PRMT R19, R19, 0x3340, R16 ;  /* 0x0000334013137816 */ /* 0x000fc40000000010 */
[----:B0-----:R-:W-:Y:S01]  /*4870*/  SEL R18, RZ, 0x1, P1 ;  /* 0x00000001ff127807 */ /* 0x001fe20000800000 */
[----:B------:R-:W-:Y:S01]  /*4880*/  IMAD.WIDE R12, R17, 0x4, R12 ;  /* 0x00000004110c7825 */ /* 0x000fe200078e020c */
[----:B------:R-:W-:Y:S02]  /*4890*/  SEL R17, RZ, 0x1, P2 ;  /* 0x00000001ff117807 */ /* 0x000fe40001000000 */
[----:B------:R-:W-:Y:S02]  /*48a0*/  PRMT R16, R15, 0x3340, R14 ;  /* 0x000033400f107816 */ /* 0x000fe4000000000e */
[----:B------:R-:W-:Y:S01]  /*48b0*/  IADD3 R14, P1, R72, UR4, RZ ;  /* 0x00000004480e7c10 */ /* 0x000fe2000ff3e0ff */
[----:B---3--:R0:W-:Y:S01]  /*48c0*/  @!P0 STG.E.128 desc[UR6][R2.64], R4 ;  /* 0x0000000402008986 */ /* 0x0081e2000c101d06 */
[----:B------:R-:W-:Y:S02]  /*48d0*/  PRMT R17, R18, 0x3340, R17 ;  /* 0x0000334012117816 */ /* 0x000fe40000000011 */
[----:B------:R-:W-:Y:S01]  /*48e0*/  LEA.HI.X.SX32 R15, R72, UR5, 0x1, P1 ;  /* 0x00000005480f7c11 */ /* 0x000fe200088f0eff */
[----:B----4-:R0:W-:Y:S01]  /*48f0*/  @!P0 STG.E.128 desc[UR6][R12.64], R8 ;  /* 0x000000080c008986 */ /* 0x0101e2000c101d06 */
[----:B------:R-:W-:-:S02]  /*4900*/  PRMT R18, R19, 0x5410, R0 ;  /* 0x0000541013127816 */ /* 0x000fc40000000000 */
[----:B------:R-:W-:Y:S01]  /*4910*/  PRMT R19, R17, 0x5410, R16 ;  /* 0x0000541011137816 */ /* 0x000fe20000000010 */
[----:B0-----:R-:W-:Y:S06]  /*4920*/  @P6 EXIT ;  /* 0x000000000000694d */ /* 0x001fec0003800000 */
[----:B------:R-:W-:Y:S01]  /*4930*/  STG.E.64 desc[UR6][R14.64], R18 ;  /* 0x000000120e007986 */ /* 0x000fe2000c101b06 */
[----:B------:R-:W-:Y:S05]  /*4940*/  EXIT ;  /* 0x000000000000794d */ /* 0x000fea0003800000 */
.L_x_0:
[----:B------:R-:W-:-:S00]  /*4950*/  BRA `(.L_x_0) ;  /* 0xfffffffc00fc7947 */ /* 0x000fc0000383ffff */
[----:B------:R-:W-:-:S00]  /*4960*/  NOP ;  /* 0x0000000000007918 */ /* 0x000fc00000000000 */
        /* <DEDUP_REMOVED lines=9> */
.L_x_1:


//--------------------- .nv.global.init           --------------------------
	.section	.nv.global.init,"aw",@progbits
.nv.global.init:
	.type		_$_str,@object
	.size		_$_str,(_$_str_$_2 - _$_str)
_$_str:
        /*0000*/ 	.byte	0x5f, 0x5f, 0x43, 0x55, 0x44, 0x41, 0x5f, 0x46, 0x54, 0x5a, 0x00
	.type		_$_str_$_2,@object
	.size		_$_str_$_2,(.L_1 - _$_str_$_2)
_$_str_$_2:
        /*000b*/ 	.byte	0x5f, 0x5f, 0x43, 0x55, 0x44, 0x41, 0x5f, 0x50, 0x52, 0x45, 0x43, 0x5f, 0x53, 0x51, 0x52, 0x54
        /*001b*/ 	.byte	0x00
.L_1:


//--------------------- .nv.shared.triton_poi_fused__native_batch_norm_legit_no_training_add_cat_relu_threshold_backward_19 --------------------------
	.section	.nv.shared.triton_poi_fused__native_batch_norm_legit_no_training_add_cat_relu_threshold_backward_19,"aw",@nobits
	.sectionflags	@""
	.align	16
	.zero		1024


//--------------------- .nv.constant0.triton_poi_fused__native_batch_norm_legit_no_training_add_cat_relu_threshold_backward_19 --------------------------
	.section	.nv.constant0.triton_poi_fused__native_batch_norm_legit_no_training_add_cat_relu_threshold_backward_19,"a",@progbits
	.sectionflags	@""
	.align	4
.nv.constant0.triton_poi_fused__native_batch_norm_legit_no_training_add_cat_relu_threshold_backward_19:
	.zero		752
